//
// Generated by NVIDIA NVVM Compiler
//
// Compiler Build ID: CL-36424714
// Cuda compilation tools, release 13.0, V13.0.88
// Based on NVVM 20.0.0
//

.version 9.0
.target sm_100
.address_size 64

	// .globl	_Z5sobelPhS_jjj
.const .align 1 .b8 mask[50] = {255, 252, 250, 252, 255, 254, 248, 244, 248, 254, 0, 0, 0, 0, 0, 2, 8, 12, 8, 2, 1, 4, 6, 4, 1, 255, 254, 0, 2, 1, 252, 248, 0, 8, 4, 250, 244, 0, 12, 6, 252, 248, 0, 8, 4, 255, 254, 0, 2, 1};
// _ZZ5sobelPhS_jjjE8shared_s has been demoted

.visible .entry _Z5sobelPhS_jjj(
	.param .u64 .ptr .align 1 _Z5sobelPhS_jjj_param_0,
	.param .u64 .ptr .align 1 _Z5sobelPhS_jjj_param_1,
	.param .u32 _Z5sobelPhS_jjj_param_2,
	.param .u32 _Z5sobelPhS_jjj_param_3,
	.param .u32 _Z5sobelPhS_jjj_param_4
)
{
	.reg .pred 	%p<46>;
	.reg .b16 	%rs<107>;
	.reg .b32 	%r<95>;
	.reg .b32 	%f<167>;
	.reg .b64 	%rd<25>;
	// demoted variable
	.shared .align 1 .b8 _ZZ5sobelPhS_jjjE8shared_s[1200];
	ld.param.u64 	%rd5, [_Z5sobelPhS_jjj_param_0];
	ld.param.u64 	%rd4, [_Z5sobelPhS_jjj_param_1];
	ld.param.u32 	%r49, [_Z5sobelPhS_jjj_param_2];
	ld.param.u32 	%r47, [_Z5sobelPhS_jjj_param_3];
	ld.param.u32 	%r48, [_Z5sobelPhS_jjj_param_4];
	cvta.to.global.u64 	%rd1, %rd5;
	mov.u32 	%r50, %ctaid.x;
	mov.u32 	%r51, %ntid.x;
	mov.u32 	%r1, %tid.x;
	mad.lo.s32 	%r2, %r50, %r51, %r1;
	mov.u32 	%r52, %ctaid.y;
	mov.u32 	%r53, %ntid.y;
	mov.u32 	%r3, %tid.y;
	mad.lo.s32 	%r54, %r52, %r53, %r3;
	setp.ge.u32 	%p4, %r2, %r47;
	setp.ge.u32 	%p5, %r54, %r49;
	or.pred  	%p6, %p4, %p5;
	@%p6 bra 	$L__BB0_28;
	add.s32 	%r56, %r2, 1;
	setp.lt.s32 	%p7, %r2, -1;
	setp.ge.s32 	%p8, %r56, %r47;
	or.pred  	%p1, %p7, %p8;
	add.s32 	%r57, %r2, 2;
	setp.lt.s32 	%p9, %r2, -2;
	setp.ge.s32 	%p10, %r57, %r47;
	or.pred  	%p2, %p9, %p10;
	add.s32 	%r87, %r3, -2;
	add.s32 	%r58, %r54, -2;
	mad.lo.s32 	%r59, %r47, %r58, %r2;
	add.s32 	%r60, %r59, -2;
	mul.lo.s32 	%r86, %r48, %r60;
	mul.lo.s32 	%r7, %r48, %r47;
	add.s32 	%r61, %r59, -1;
	mul.lo.s32 	%r85, %r48, %r61;
	mul.lo.s32 	%r84, %r48, %r59;
	add.s32 	%r83, %r84, %r48;
	add.s32 	%r62, %r59, 2;
	mul.lo.s32 	%r82, %r48, %r62;
	mul.lo.s32 	%r63, %r1, 3;
	mad.lo.s32 	%r12, %r3, 60, %r63;
	mov.u32 	%r64, _ZZ5sobelPhS_jjjE8shared_s;
	add.s32 	%r65, %r12, %r64;
	add.s32 	%r80, %r65, 7;
	mov.b32 	%r88, -2;
	mov.u32 	%r81, %r54;
$L__BB0_2:
	add.s32 	%r66, %r81, -2;
	add.s32 	%r23, %r87, 2;
	setp.lt.s32 	%p11, %r66, 0;
	setp.ge.s32 	%p12, %r66, %r49;
	or.pred  	%p3, %p11, %p12;
	max.u32 	%r67, %r1, %r23;
	setp.gt.u32 	%p13, %r67, 19;
	@%p13 bra 	$L__BB0_6;
	setp.lt.s32 	%p14, %r2, 2;
	add.s32 	%r68, %r2, -2;
	setp.ge.s32 	%p15, %r68, %r47;
	or.pred  	%p16, %p14, %p15;
	or.pred  	%p17, %p16, %p3;
	@%p17 bra 	$L__BB0_5;
	cvt.s64.s32 	%rd6, %r86;
	add.s64 	%rd7, %rd1, %rd6;
	ld.global.u8 	%rs1, [%rd7];
	st.shared.u8 	[%r80+-7], %rs1;
	ld.global.u8 	%rs2, [%rd7+1];
	st.shared.u8 	[%r80+-6], %rs2;
	ld.global.u8 	%rs3, [%rd7+2];
	st.shared.u8 	[%r80+-5], %rs3;
	bra.uni 	$L__BB0_6;
$L__BB0_5:
	mov.b16 	%rs4, 0;
	st.shared.u8 	[%r80+-7], %rs4;
	st.shared.u8 	[%r80+-6], %rs4;
	st.shared.u8 	[%r80+-5], %rs4;
$L__BB0_6:
	setp.gt.u32 	%p18, %r23, 19;
	setp.gt.u32 	%p19, %r1, 18;
	or.pred  	%p20, %p19, %p18;
	@%p20 bra 	$L__BB0_10;
	setp.lt.s32 	%p21, %r2, 1;
	setp.gt.s32 	%p22, %r2, %r47;
	or.pred  	%p23, %p21, %p22;
	or.pred  	%p24, %p23, %p3;
	@%p24 bra 	$L__BB0_9;
	cvt.s64.s32 	%rd8, %r85;
	add.s64 	%rd9, %rd1, %rd8;
	ld.global.u8 	%rs5, [%rd9];
	st.shared.u8 	[%r80+-4], %rs5;
	ld.global.u8 	%rs6, [%rd9+1];
	st.shared.u8 	[%r80+-3], %rs6;
	ld.global.u8 	%rs7, [%rd9+2];
	st.shared.u8 	[%r80+-2], %rs7;
	bra.uni 	$L__BB0_10;
$L__BB0_9:
	mov.b16 	%rs8, 0;
	st.shared.u8 	[%r80+-4], %rs8;
	st.shared.u8 	[%r80+-3], %rs8;
	st.shared.u8 	[%r80+-2], %rs8;
$L__BB0_10:
	setp.gt.u32 	%p25, %r23, 19;
	setp.gt.u32 	%p26, %r1, 17;
	or.pred  	%p27, %p26, %p25;
	@%p27 bra 	$L__BB0_14;
	setp.lt.s32 	%p28, %r2, 0;
	setp.ge.s32 	%p29, %r2, %r47;
	or.pred  	%p30, %p28, %p29;
	or.pred  	%p31, %p30, %p3;
	@%p31 bra 	$L__BB0_13;
	cvt.s64.s32 	%rd10, %r84;
	add.s64 	%rd11, %rd1, %rd10;
	ld.global.u8 	%rs9, [%rd11];
	st.shared.u8 	[%r80+-1], %rs9;
	ld.global.u8 	%rs10, [%rd11+1];
	st.shared.u8 	[%r80], %rs10;
	ld.global.u8 	%rs11, [%rd11+2];
	st.shared.u8 	[%r80+1], %rs11;
	bra.uni 	$L__BB0_14;
$L__BB0_13:
	mov.b16 	%rs12, 0;
	st.shared.u8 	[%r80+-1], %rs12;
	st.shared.u8 	[%r80], %rs12;
	st.shared.u8 	[%r80+1], %rs12;
$L__BB0_14:
	setp.gt.u32 	%p32, %r23, 19;
	setp.gt.u32 	%p33, %r1, 16;
	or.pred  	%p34, %p33, %p32;
	@%p34 bra 	$L__BB0_18;
	or.pred  	%p35, %p1, %p3;
	@%p35 bra 	$L__BB0_17;
	cvt.s64.s32 	%rd12, %r83;
	add.s64 	%rd13, %rd1, %rd12;
	ld.global.u8 	%rs13, [%rd13];
	st.shared.u8 	[%r80+2], %rs13;
	ld.global.u8 	%rs14, [%rd13+1];
	st.shared.u8 	[%r80+3], %rs14;
	ld.global.u8 	%rs15, [%rd13+2];
	st.shared.u8 	[%r80+4], %rs15;
	bra.uni 	$L__BB0_18;
$L__BB0_17:
	mov.b16 	%rs16, 0;
	st.shared.u8 	[%r80+2], %rs16;
	st.shared.u8 	[%r80+3], %rs16;
	st.shared.u8 	[%r80+4], %rs16;
$L__BB0_18:
	setp.gt.u32 	%p36, %r23, 19;
	setp.gt.u32 	%p37, %r1, 15;
	or.pred  	%p38, %p37, %p36;
	@%p38 bra 	$L__BB0_22;
	or.pred  	%p39, %p2, %p3;
	@%p39 bra 	$L__BB0_21;
	cvt.s64.s32 	%rd14, %r82;
	add.s64 	%rd15, %rd1, %rd14;
	ld.global.u8 	%rs17, [%rd15];
	st.shared.u8 	[%r80+5], %rs17;
	ld.global.u8 	%rs18, [%rd15+1];
	st.shared.u8 	[%r80+6], %rs18;
	ld.global.u8 	%rs19, [%rd15+2];
	st.shared.u8 	[%r80+7], %rs19;
	bra.uni 	$L__BB0_22;
$L__BB0_21:
	mov.b16 	%rs20, 0;
	st.shared.u8 	[%r80+5], %rs20;
	st.shared.u8 	[%r80+6], %rs20;
	st.shared.u8 	[%r80+7], %rs20;
$L__BB0_22:
	add.s32 	%r88, %r88, 1;
	add.s32 	%r87, %r87, 1;
	add.s32 	%r86, %r86, %r7;
	add.s32 	%r85, %r85, %r7;
	add.s32 	%r84, %r84, %r7;
	add.s32 	%r83, %r83, %r7;
	add.s32 	%r82, %r82, %r7;
	add.s32 	%r81, %r81, 1;
	add.s32 	%r80, %r80, 60;
	setp.ne.s32 	%p40, %r88, 3;
	@%p40 bra 	$L__BB0_2;
	bar.sync 	0;
	add.s32 	%r92, %r65, 60;
	mov.b32 	%r91, -2;
	mov.f32 	%f161, 0f00000000;
	mov.b32 	%r90, 60;
	mov.u64 	%rd17, mask;
	mov.u32 	%r89, %r92;
	mov.f32 	%f162, %f161;
	mov.f32 	%f163, %f161;
$L__BB0_24:
	cvt.s64.s32 	%rd16, %r91;
	add.s64 	%rd18, %rd17, %rd16;
	add.s64 	%rd2, %rd18, 12;
	ld.const.s8 	%rs21, [%rd18+2];
	cvt.rn.f32.s16 	%f20, %rs21;
	ld.shared.u8 	%rs22, [%r89+-60];
	cvt.rn.f32.u16 	%f21, %rs22;
	fma.rn.f32 	%f22, %f20, %f21, %f163;
	ld.shared.u8 	%rs23, [%r89+-59];
	cvt.rn.f32.u16 	%f23, %rs23;
	fma.rn.f32 	%f24, %f20, %f23, %f162;
	ld.shared.u8 	%rs24, [%r89+-58];
	cvt.rn.f32.u16 	%f25, %rs24;
	fma.rn.f32 	%f26, %f20, %f25, %f161;
	ld.const.s8 	%rs25, [%rd18+7];
	cvt.rn.f32.s16 	%f27, %rs25;
	ld.shared.u8 	%rs26, [%r89+-57];
	cvt.rn.f32.u16 	%f28, %rs26;
	fma.rn.f32 	%f29, %f27, %f28, %f22;
	ld.shared.u8 	%rs27, [%r89+-56];
	cvt.rn.f32.u16 	%f30, %rs27;
	fma.rn.f32 	%f31, %f27, %f30, %f24;
	ld.shared.u8 	%rs28, [%r89+-55];
	cvt.rn.f32.u16 	%f32, %rs28;
	fma.rn.f32 	%f33, %f27, %f32, %f26;
	ld.const.s8 	%rs29, [%rd18+12];
	cvt.rn.f32.s16 	%f34, %rs29;
	ld.shared.u8 	%rs30, [%r89+-54];
	cvt.rn.f32.u16 	%f35, %rs30;
	fma.rn.f32 	%f36, %f34, %f35, %f29;
	ld.shared.u8 	%rs31, [%r89+-53];
	cvt.rn.f32.u16 	%f37, %rs31;
	fma.rn.f32 	%f38, %f34, %f37, %f31;
	ld.shared.u8 	%rs32, [%r89+-52];
	cvt.rn.f32.u16 	%f39, %rs32;
	fma.rn.f32 	%f40, %f34, %f39, %f33;
	ld.const.s8 	%rs33, [%rd18+17];
	cvt.rn.f32.s16 	%f41, %rs33;
	ld.shared.u8 	%rs34, [%r89+-51];
	cvt.rn.f32.u16 	%f42, %rs34;
	fma.rn.f32 	%f43, %f41, %f42, %f36;
	ld.shared.u8 	%rs35, [%r89+-50];
	cvt.rn.f32.u16 	%f44, %rs35;
	fma.rn.f32 	%f45, %f41, %f44, %f38;
	ld.shared.u8 	%rs36, [%r89+-49];
	cvt.rn.f32.u16 	%f46, %rs36;
	fma.rn.f32 	%f47, %f41, %f46, %f40;
	ld.const.s8 	%rs37, [%rd18+22];
	cvt.rn.f32.s16 	%f48, %rs37;
	ld.shared.u8 	%rs38, [%r89+-48];
	cvt.rn.f32.u16 	%f49, %rs38;
	fma.rn.f32 	%f4, %f48, %f49, %f43;
	ld.shared.u8 	%rs39, [%r89+-47];
	cvt.rn.f32.u16 	%f50, %rs39;
	fma.rn.f32 	%f5, %f48, %f50, %f45;
	ld.shared.u8 	%rs40, [%r89+-46];
	cvt.rn.f32.u16 	%f51, %rs40;
	fma.rn.f32 	%f6, %f48, %f51, %f47;
	setp.ne.s32 	%p41, %r90, 300;
	@%p41 bra 	$L__BB0_29;
	mov.b32 	%r94, -2;
	mov.f32 	%f164, 0f00000000;
	mov.b32 	%r93, 60;
	mov.f32 	%f165, %f164;
	mov.f32 	%f166, %f164;
$L__BB0_26:
	cvt.s64.s32 	%rd19, %r94;
	add.s64 	%rd21, %rd17, %rd19;
	add.s64 	%rd3, %rd21, 48;
	ld.const.s8 	%rs61, [%rd21+27];
	cvt.rn.f32.s16 	%f85, %rs61;
	ld.shared.u8 	%rs62, [%r92+-60];
	cvt.rn.f32.u16 	%f86, %rs62;
	fma.rn.f32 	%f87, %f85, %f86, %f166;
	ld.shared.u8 	%rs63, [%r92+-59];
	cvt.rn.f32.u16 	%f88, %rs63;
	fma.rn.f32 	%f89, %f85, %f88, %f165;
	ld.shared.u8 	%rs64, [%r92+-58];
	cvt.rn.f32.u16 	%f90, %rs64;
	fma.rn.f32 	%f91, %f85, %f90, %f164;
	ld.const.s8 	%rs65, [%rd21+32];
	cvt.rn.f32.s16 	%f92, %rs65;
	ld.shared.u8 	%rs66, [%r92+-57];
	cvt.rn.f32.u16 	%f93, %rs66;
	fma.rn.f32 	%f94, %f92, %f93, %f87;
	ld.shared.u8 	%rs67, [%r92+-56];
	cvt.rn.f32.u16 	%f95, %rs67;
	fma.rn.f32 	%f96, %f92, %f95, %f89;
	ld.shared.u8 	%rs68, [%r92+-55];
	cvt.rn.f32.u16 	%f97, %rs68;
	fma.rn.f32 	%f98, %f92, %f97, %f91;
	ld.const.s8 	%rs69, [%rd21+37];
	cvt.rn.f32.s16 	%f99, %rs69;
	ld.shared.u8 	%rs70, [%r92+-54];
	cvt.rn.f32.u16 	%f100, %rs70;
	fma.rn.f32 	%f101, %f99, %f100, %f94;
	ld.shared.u8 	%rs71, [%r92+-53];
	cvt.rn.f32.u16 	%f102, %rs71;
	fma.rn.f32 	%f103, %f99, %f102, %f96;
	ld.shared.u8 	%rs72, [%r92+-52];
	cvt.rn.f32.u16 	%f104, %rs72;
	fma.rn.f32 	%f105, %f99, %f104, %f98;
	ld.const.s8 	%rs73, [%rd21+42];
	cvt.rn.f32.s16 	%f106, %rs73;
	ld.shared.u8 	%rs74, [%r92+-51];
	cvt.rn.f32.u16 	%f107, %rs74;
	fma.rn.f32 	%f108, %f106, %f107, %f101;
	ld.shared.u8 	%rs75, [%r92+-50];
	cvt.rn.f32.u16 	%f109, %rs75;
	fma.rn.f32 	%f110, %f106, %f109, %f103;
	ld.shared.u8 	%rs76, [%r92+-49];
	cvt.rn.f32.u16 	%f111, %rs76;
	fma.rn.f32 	%f112, %f106, %f111, %f105;
	ld.const.s8 	%rs77, [%rd21+47];
	cvt.rn.f32.s16 	%f113, %rs77;
	ld.shared.u8 	%rs78, [%r92+-48];
	cvt.rn.f32.u16 	%f114, %rs78;
	fma.rn.f32 	%f13, %f113, %f114, %f108;
	ld.shared.u8 	%rs79, [%r92+-47];
	cvt.rn.f32.u16 	%f115, %rs79;
	fma.rn.f32 	%f14, %f113, %f115, %f110;
	ld.shared.u8 	%rs80, [%r92+-46];
	cvt.rn.f32.u16 	%f116, %rs80;
	fma.rn.f32 	%f15, %f113, %f116, %f112;
	setp.ne.s32 	%p42, %r93, 300;
	@%p42 bra 	$L__BB0_30;
	fma.rn.f32 	%f149, %f4, %f4, 0f00000000;
	fma.rn.f32 	%f150, %f5, %f5, 0f00000000;
	fma.rn.f32 	%f151, %f6, %f6, 0f00000000;
	fma.rn.f32 	%f152, %f13, %f13, %f149;
	fma.rn.f32 	%f153, %f14, %f14, %f150;
	fma.rn.f32 	%f154, %f15, %f15, %f151;
	sqrt.rn.f32 	%f155, %f152;
	mul.f32 	%f156, %f155, 0f3E000000;
	sqrt.rn.f32 	%f157, %f153;
	mul.f32 	%f158, %f157, 0f3E000000;
	sqrt.rn.f32 	%f159, %f154;
	mul.f32 	%f160, %f159, 0f3E000000;
	setp.gt.f32 	%p43, %f156, 0f437F0000;
	cvt.rzi.u32.f32 	%r75, %f156;
	cvt.u16.u32 	%rs101, %r75;
	selp.b16 	%rs102, -1, %rs101, %p43;
	setp.gt.f32 	%p44, %f158, 0f437F0000;
	cvt.rzi.u32.f32 	%r76, %f158;
	cvt.u16.u32 	%rs103, %r76;
	selp.b16 	%rs104, -1, %rs103, %p44;
	setp.gt.f32 	%p45, %f160, 0f437F0000;
	cvt.rzi.u32.f32 	%r77, %f160;
	cvt.u16.u32 	%rs105, %r77;
	selp.b16 	%rs106, -1, %rs105, %p45;
	mad.lo.s32 	%r78, %r47, %r54, %r2;
	mul.lo.s32 	%r79, %r78, %r48;
	cvt.s64.s32 	%rd22, %r79;
	cvta.to.global.u64 	%rd23, %rd4;
	add.s64 	%rd24, %rd23, %rd22;
	st.global.u8 	[%rd24+2], %rs106;
	st.global.u8 	[%rd24+1], %rs104;
	st.global.u8 	[%rd24], %rs102;
$L__BB0_28:
	ret;
$L__BB0_29:
	add.s32 	%r91, %r91, 2;
	ld.const.s8 	%rs41, [%rd2+-9];
	cvt.rn.f32.s16 	%f52, %rs41;
	ld.shared.u8 	%rs42, [%r89];
	cvt.rn.f32.u16 	%f53, %rs42;
	fma.rn.f32 	%f54, %f52, %f53, %f4;
	ld.shared.u8 	%rs43, [%r89+1];
	cvt.rn.f32.u16 	%f55, %rs43;
	fma.rn.f32 	%f56, %f52, %f55, %f5;
	ld.shared.u8 	%rs44, [%r89+2];
	cvt.rn.f32.u16 	%f57, %rs44;
	fma.rn.f32 	%f58, %f52, %f57, %f6;
	ld.const.s8 	%rs45, [%rd2+-4];
	cvt.rn.f32.s16 	%f59, %rs45;
	ld.shared.u8 	%rs46, [%r89+3];
	cvt.rn.f32.u16 	%f60, %rs46;
	fma.rn.f32 	%f61, %f59, %f60, %f54;
	ld.shared.u8 	%rs47, [%r89+4];
	cvt.rn.f32.u16 	%f62, %rs47;
	fma.rn.f32 	%f63, %f59, %f62, %f56;
	ld.shared.u8 	%rs48, [%r89+5];
	cvt.rn.f32.u16 	%f64, %rs48;
	fma.rn.f32 	%f65, %f59, %f64, %f58;
	ld.const.s8 	%rs49, [%rd2+1];
	cvt.rn.f32.s16 	%f66, %rs49;
	ld.shared.u8 	%rs50, [%r89+6];
	cvt.rn.f32.u16 	%f67, %rs50;
	fma.rn.f32 	%f68, %f66, %f67, %f61;
	ld.shared.u8 	%rs51, [%r89+7];
	cvt.rn.f32.u16 	%f69, %rs51;
	fma.rn.f32 	%f70, %f66, %f69, %f63;
	ld.shared.u8 	%rs52, [%r89+8];
	cvt.rn.f32.u16 	%f71, %rs52;
	fma.rn.f32 	%f72, %f66, %f71, %f65;
	ld.const.s8 	%rs53, [%rd2+6];
	cvt.rn.f32.s16 	%f73, %rs53;
	ld.shared.u8 	%rs54, [%r89+9];
	cvt.rn.f32.u16 	%f74, %rs54;
	fma.rn.f32 	%f75, %f73, %f74, %f68;
	ld.shared.u8 	%rs55, [%r89+10];
	cvt.rn.f32.u16 	%f76, %rs55;
	fma.rn.f32 	%f77, %f73, %f76, %f70;
	ld.shared.u8 	%rs56, [%r89+11];
	cvt.rn.f32.u16 	%f78, %rs56;
	fma.rn.f32 	%f79, %f73, %f78, %f72;
	ld.const.s8 	%rs57, [%rd2+11];
	cvt.rn.f32.s16 	%f80, %rs57;
	ld.shared.u8 	%rs58, [%r89+12];
	cvt.rn.f32.u16 	%f81, %rs58;
	fma.rn.f32 	%f163, %f80, %f81, %f75;
	ld.shared.u8 	%rs59, [%r89+13];
	cvt.rn.f32.u16 	%f82, %rs59;
	fma.rn.f32 	%f162, %f80, %f82, %f77;
	ld.shared.u8 	%rs60, [%r89+14];
	cvt.rn.f32.u16 	%f83, %rs60;
	fma.rn.f32 	%f161, %f80, %f83, %f79;
	add.s32 	%r90, %r90, 120;
	add.s32 	%r89, %r89, 120;
	bra.uni 	$L__BB0_24;
$L__BB0_30:
	add.s32 	%r94, %r94, 2;
	ld.const.s8 	%rs81, [%rd3+-20];
	cvt.rn.f32.s16 	%f117, %rs81;
	ld.shared.u8 	%rs82, [%r92];
	cvt.rn.f32.u16 	%f118, %rs82;
	fma.rn.f32 	%f119, %f117, %f118, %f13;
	ld.shared.u8 	%rs83, [%r92+1];
	cvt.rn.f32.u16 	%f120, %rs83;
	fma.rn.f32 	%f121, %f117, %f120, %f14;
	ld.shared.u8 	%rs84, [%r92+2];
	cvt.rn.f32.u16 	%f122, %rs84;
	fma.rn.f32 	%f123, %f117, %f122, %f15;
	ld.const.s8 	%rs85, [%rd3+-15];
	cvt.rn.f32.s16 	%f124, %rs85;
	ld.shared.u8 	%rs86, [%r92+3];
	cvt.rn.f32.u16 	%f125, %rs86;
	fma.rn.f32 	%f126, %f124, %f125, %f119;
	ld.shared.u8 	%rs87, [%r92+4];
	cvt.rn.f32.u16 	%f127, %rs87;
	fma.rn.f32 	%f128, %f124, %f127, %f121;
	ld.shared.u8 	%rs88, [%r92+5];
	cvt.rn.f32.u16 	%f129, %rs88;
	fma.rn.f32 	%f130, %f124, %f129, %f123;
	ld.const.s8 	%rs89, [%rd3+-10];
	cvt.rn.f32.s16 	%f131, %rs89;
	ld.shared.u8 	%rs90, [%r92+6];
	cvt.rn.f32.u16 	%f132, %rs90;
	fma.rn.f32 	%f133, %f131, %f132, %f126;
	ld.shared.u8 	%rs91, [%r92+7];
	cvt.rn.f32.u16 	%f134, %rs91;
	fma.rn.f32 	%f135, %f131, %f134, %f128;
	ld.shared.u8 	%rs92, [%r92+8];
	cvt.rn.f32.u16 	%f136, %rs92;
	fma.rn.f32 	%f137, %f131, %f136, %f130;
	ld.const.s8 	%rs93, [%rd3+-5];
	cvt.rn.f32.s16 	%f138, %rs93;
	ld.shared.u8 	%rs94, [%r92+9];
	cvt.rn.f32.u16 	%f139, %rs94;
	fma.rn.f32 	%f140, %f138, %f139, %f133;
	ld.shared.u8 	%rs95, [%r92+10];
	cvt.rn.f32.u16 	%f141, %rs95;
	fma.rn.f32 	%f142, %f138, %f141, %f135;
	ld.shared.u8 	%rs96, [%r92+11];
	cvt.rn.f32.u16 	%f143, %rs96;
	fma.rn.f32 	%f144, %f138, %f143, %f137;
	ld.const.s8 	%rs97, [%rd3];
	cvt.rn.f32.s16 	%f145, %rs97;
	ld.shared.u8 	%rs98, [%r92+12];
	cvt.rn.f32.u16 	%f146, %rs98;
	fma.rn.f32 	%f166, %f145, %f146, %f140;
	ld.shared.u8 	%rs99, [%r92+13];
	cvt.rn.f32.u16 	%f147, %rs99;
	fma.rn.f32 	%f165, %f145, %f147, %f142;
	ld.shared.u8 	%rs100, [%r92+14];
	cvt.rn.f32.u16 	%f148, %rs100;
	fma.rn.f32 	%f164, %f145, %f148, %f144;
	add.s32 	%r93, %r93, 120;
	add.s32 	%r92, %r92, 120;
	bra.uni 	$L__BB0_26;

}


// ===== COMPILED SASS (sm_100) =====

	.target	sm_100

	.elftype	@"ET_EXEC"


//--------------------- .note.nv.tkinfo           --------------------------
	.section	.note.nv.tkinfo,"",@"SHT_NOTE"
	.sectionflags	@"SHF_NOTE_NV_TKINFO"
	.tkinfo
        /*0018*/ 	.word	0x00000002
        /*0030*/ 	.string	""
        /*0030*/ 	.string	"ptxas"
        /*0030*/ 	.string	"Cuda compilation tools, release 13.0, V13.0.88"
        /*0030*/ 	.string	"Build cuda_13.0.r13.0/compiler.36424714_0"
        /*0030*/ 	.string	"-arch sm_100 -m 64 "



//--------------------- .note.nv.cuinfo           --------------------------
	.section	.note.nv.cuinfo,"",@"SHT_NOTE"
	.sectionflags	@"SHF_NOTE_NV_CUINFO"
        /*0018*/ 	.short	0x0002
        /*001a*/ 	.short	0x0064
        /*001c*/ 	.short	0x0082
	.zero		2


//--------------------- .nv.info                  --------------------------
	.section	.nv.info,"",@"SHT_CUDA_INFO"
	.align	4


	//----- nvinfo : EIATTR_REGCOUNT
	.align		4
        /*0000*/ 	.byte	0x04, 0x2f
        /*0002*/ 	.short	(.L_2 - .L_1)
	.align		4
.L_1:
        /*0004*/ 	.word	index@(_Z5sobelPhS_jjj)
        /*0008*/ 	.word	0x00000020


	//----- nvinfo : EIATTR_FRAME_SIZE
	.align		4
.L_2:
        /*000c*/ 	.byte	0x04, 0x11
        /*000e*/ 	.short	(.L_4 - .L_3)
	.align		4
.L_3:
        /*0010*/ 	.word	index@($__internal_0_$__cuda_sm20_sqrt_rn_f32_slowpath)
        /*0014*/ 	.word	0x00000000


	//----- nvinfo : EIATTR_FRAME_SIZE
	.align		4
.L_4:
        /*0018*/ 	.byte	0x04, 0x11
        /*001a*/ 	.short	(.L_6 - .L_5)
	.align		4
.L_5:
        /*001c*/ 	.word	index@(_Z5sobelPhS_jjj)
        /*0020*/ 	.word	0x00000000


	//----- nvinfo : EIATTR_MIN_STACK_SIZE
	.align		4
.L_6:
        /*0024*/ 	.byte	0x04, 0x12
        /*0026*/ 	.short	(.L_8 - .L_7)
	.align		4
.L_7:
        /*0028*/ 	.word	index@(_Z5sobelPhS_jjj)
        /*002c*/ 	.word	0x00000000
.L_8:


//--------------------- .nv.compat                --------------------------
	.section	.nv.compat,"",@"SHT_CUDA_COMPAT_INFO"
	.align	4
        /*0000*/ 	.byte	0x02, 0x09, 0x00, 0x00, 0x02, 0x02, 0x01, 0x00, 0x02, 0x05, 0x05, 0x00, 0x03, 0x07, 0x01, 0x01
        /*0010*/ 	.byte	0x02, 0x03, 0x00, 0x00, 0x02, 0x06, 0x01, 0x00, 0x04, 0x0b, 0x08, 0x00, 0x01, 0x00, 0x00, 0x00
        /*0020*/ 	.byte	0x00, 0x00, 0x00, 0x00


//--------------------- .nv.info._Z5sobelPhS_jjj  --------------------------
	.section	.nv.info._Z5sobelPhS_jjj,"",@"SHT_CUDA_INFO"
	.sectionflags	@""
	.align	4


	//----- nvinfo : EIATTR_CUDA_API_VERSION
	.align		4
        /*0000*/ 	.byte	0x04, 0x37
        /*0002*/ 	.short	(.L_10 - .L_9)
.L_9:
        /*0004*/ 	.word	0x00000082


	//----- nvinfo : EIATTR_KPARAM_INFO
	.align		4
.L_10:
        /*0008*/ 	.byte	0x04, 0x17
        /*000a*/ 	.short	(.L_12 - .L_11)
.L_11:
        /*000c*/ 	.word	0x00000000
        /*0010*/ 	.short	0x0004
        /*0012*/ 	.short	0x0018
        /*0014*/ 	.byte	0x00, 0xf0, 0x11, 0x00


	//----- nvinfo : EIATTR_KPARAM_INFO
	.align		4
.L_12:
        /*0018*/ 	.byte	0x04, 0x17
        /*001a*/ 	.short	(.L_14 - .L_13)
.L_13:
        /*001c*/ 	.word	0x00000000
        /*0020*/ 	.short	0x0003
        /*0022*/ 	.short	0x0014
        /*0024*/ 	.byte	0x00, 0xf0, 0x11, 0x00


	//----- nvinfo : EIATTR_KPARAM_INFO
	.align		4
.L_14:
        /*0028*/ 	.byte	0x04, 0x17
        /*002a*/ 	.short	(.L_16 - .L_15)
.L_15:
        /*002c*/ 	.word	0x00000000
        /*0030*/ 	.short	0x0002
        /*0032*/ 	.short	0x0010
        /*0034*/ 	.byte	0x00, 0xf0, 0x11, 0x00


	//----- nvinfo : EIATTR_KPARAM_INFO
	.align		4
.L_16:
        /*0038*/ 	.byte	0x04, 0x17
        /*003a*/ 	.short	(.L_18 - .L_17)
.L_17:
        /*003c*/ 	.word	0x00000000
        /*0040*/ 	.short	0x0001
        /*0042*/ 	.short	0x0008
        /*0044*/ 	.byte	0x00, 0xf5, 0x21, 0x00


	//----- nvinfo : EIATTR_KPARAM_INFO
	.align		4
.L_18:
        /*0048*/ 	.byte	0x04, 0x17
        /*004a*/ 	.short	(.L_20 - .L_19)
.L_19:
        /*004c*/ 	.word	0x00000000
        /*0050*/ 	.short	0x0000
        /*0052*/ 	.short	0x0000
        /*0054*/ 	.byte	0x00, 0xf5, 0x21, 0x00


	//----- nvinfo : EIATTR_SPARSE_MMA_MASK
	.align		4
.L_20:
        /*0058*/ 	.byte	0x03, 0x50
        /*005a*/ 	.short	0x0000


	//----- nvinfo : EIATTR_MAXREG_COUNT
	.align		4
        /*005c*/ 	.byte	0x03, 0x1b
        /*005e*/ 	.short	0x00ff


	//----- nvinfo : EIATTR_NUM_BARRIERS
	.align		4
        /*0060*/ 	.byte	0x02, 0x4c
        /*0062*/ 	.byte	0x01
	.zero		1


	//----- nvinfo : EIATTR_MERCURY_ISA_VERSION
	.align		4
        /*0064*/ 	.byte	0x03, 0x5f
        /*0066*/ 	.short	0x0101


	//----- nvinfo : EIATTR_VRC_CTA_INIT_COUNT
	.align		4
        /*0068*/ 	.byte	0x02, 0x4a
	.zero		1
	.zero		1


	//----- nvinfo : EIATTR_EXIT_INSTR_OFFSETS
	.align		4
        /*006c*/ 	.byte	0x04, 0x1c
        /*006e*/ 	.short	(.L_22 - .L_21)


	//   ....[0]....
.L_21:
        /*0070*/ 	.word	0x000000c0


	//   ....[1]....
        /*0074*/ 	.word	0x00002780


	//----- nvinfo : EIATTR_CRS_STACK_SIZE
	.align		4
.L_22:
        /*0078*/ 	.byte	0x04, 0x1e
        /*007a*/ 	.short	(.L_24 - .L_23)
.L_23:
        /*007c*/ 	.word	0x00000000


	//----- nvinfo : EIATTR_CBANK_PARAM_SIZE
	.align		4
.L_24:
        /*0080*/ 	.byte	0x03, 0x19
        /*0082*/ 	.short	0x001c


	//----- nvinfo : EIATTR_PARAM_CBANK
	.align		4
        /*0084*/ 	.byte	0x04, 0x0a
        /*0086*/ 	.short	(.L_26 - .L_25)
	.align		4
.L_25:
        /*0088*/ 	.word	index@(.nv.constant0._Z5sobelPhS_jjj)
        /*008c*/ 	.short	0x0380
        /*008e*/ 	.short	0x001c


	//----- nvinfo : EIATTR_SW_WAR
	.align		4
.L_26:
        /*0090*/ 	.byte	0x04, 0x36
        /*0092*/ 	.short	(.L_28 - .L_27)
.L_27:
        /*0094*/ 	.word	0x00000008
.L_28:


//--------------------- .nv.callgraph             --------------------------
	.section	.nv.callgraph,"",@"SHT_CUDA_CALLGRAPH"
	.align	4
	.sectionentsize	8
	.align		4
        /*0000*/ 	.word	0x00000000
	.align		4
        /*0004*/ 	.word	0xffffffff
	.align		4
        /*0008*/ 	.word	0x00000000
	.align		4
        /*000c*/ 	.word	0xfffffffe
	.align		4
        /*0010*/ 	.word	0x00000000
	.align		4
        /*0014*/ 	.word	0xfffffffd
	.align		4
        /*0018*/ 	.word	0x00000000
	.align		4
        /*001c*/ 	.word	0xfffffffc


//--------------------- .nv.constant3             --------------------------
	.section	.nv.constant3,"a",@progbits
.nv.constant3:
	.type		mask,@object
	.size		mask,(.L_0 - mask)
mask:
        /*0000*/ 	.byte	0xff, 0xfc, 0xfa, 0xfc, 0xff, 0xfe, 0xf8, 0xf4, 0xf8, 0xfe, 0x00, 0x00, 0x00, 0x00, 0x00, 0x02
        /*0010*/ 	.byte	0x08, 0x0c, 0x08, 0x02, 0x01, 0x04, 0x06, 0x04, 0x01, 0xff, 0xfe, 0x00, 0x02, 0x01, 0xfc, 0xf8
        /*0020*/ 	.byte	0x00, 0x08, 0x04, 0xfa, 0xf4, 0x00, 0x0c, 0x06, 0xfc, 0xf8, 0x00, 0x08, 0x04, 0xff, 0xfe, 0x00
        /*0030*/ 	.byte	0x02, 0x01
.L_0:


//--------------------- .text._Z5sobelPhS_jjj     --------------------------
	.section	.text._Z5sobelPhS_jjj,"ax",@progbits
	.align	128
        .global         _Z5sobelPhS_jjj
        .type           _Z5sobelPhS_jjj,@function
        .size           _Z5sobelPhS_jjj,(.L_x_27 - _Z5sobelPhS_jjj)
        .other          _Z5sobelPhS_jjj,@"STO_CUDA_ENTRY STV_DEFAULT"
_Z5sobelPhS_jjj:
.text._Z5sobelPhS_jjj:
[----:B------:R-:W-:Y:S01]  /*0000*/  LDC R1, c[0x0][0x37c] ;  /* 0x0000df00ff017b82 */ /* 0x000fe20000000800 */
[----:B------:R-:W0:Y:S07]  /*0010*/  S2R R5, SR_TID.Y ;  /* 0x0000000000057919 */ /* 0x000e2e0000002200 */
[----:B------:R-:W1:Y:S01]  /*0020*/  LDC R9, c[0x0][0x360] ;  /* 0x0000d800ff097b82 */ /* 0x000e620000000800 */
[----:B------:R-:W2:Y:S01]  /*0030*/  LDCU.64 UR6, c[0x0][0x390] ;  /* 0x00007200ff0677ac */ /* 0x000ea20008000a00 */
[----:B------:R-:W1:Y:S06]  /*0040*/  S2R R0, SR_TID.X ;  /* 0x0000000000007919 */ /* 0x000e6c0000002100 */
[----:B------:R-:W0:Y:S08]  /*0050*/  S2UR UR5, SR_CTAID.Y ;  /* 0x00000000000579c3 */ /* 0x000e300000002600 */
[----:B------:R-:W0:Y:S08]  /*0060*/  LDC R4, c[0x0][0x364] ;  /* 0x0000d900ff047b82 */ /* 0x000e300000000800 */
[----:B------:R-:W1:Y:S01]  /*0070*/  S2UR UR4, SR_CTAID.X ;  /* 0x00000000000479c3 */ /* 0x000e620000002500 */
[----:B0-----:R-:W-:-:S05]  /*0080*/  IMAD R4, R4, UR5, R5 ;  /* 0x0000000504047c24 */ /* 0x001fca000f8e0205 */
[----:B--2---:R-:W-:Y:S01]  /*0090*/  ISETP.GE.U32.AND P0, PT, R4, UR6, PT ;  /* 0x0000000604007c0c */ /* 0x004fe2000bf06070 */
[----:B-1----:R-:W-:-:S05]  /*00a0*/  IMAD R9, R9, UR4, R0 ;  /* 0x0000000409097c24 */ /* 0x002fca000f8e0200 */
[----:B------:R-:W-:-:S13]  /*00b0*/  ISETP.GE.U32.OR P0, PT, R9, UR7, P0 ;  /* 0x0000000709007c0c */ /* 0x000fda0008706470 */
[----:B------:R-:W-:Y:S05]  /*00c0*/  @P0 EXIT ;  /* 0x000000000000094d */ /* 0x000fea0003800000 */
[----:B------:R-:W0:Y:S01]  /*00d0*/  S2R R3, SR_CgaCtaId ;  /* 0x0000000000037919 */ /* 0x000e220000008800 */
[----:B------:R-:W-:Y:S01]  /*00e0*/  MOV R2, 0x400 ;  /* 0x0000040000027802 */ /* 0x000fe20000000f00 */
[----:B------:R-:W1:Y:S01]  /*00f0*/  LDCU UR6, c[0x0][0x398] ;  /* 0x00007300ff0677ac */ /* 0x000e620008000800 */
[----:B------:R-:W-:Y:S01]  /*0100*/  IADD3 R6, PT, PT, R9, 0x1, RZ ;  /* 0x0000000109067810 */ /* 0x000fe20007ffe0ff */
[C---:B------:R-:W-:Y:S01]  /*0110*/  IMAD R7, R5.reuse, 0x14, R0 ;  /* 0x0000001405077824 */ /* 0x040fe200078e0200 */
[----:B------:R-:W-:Y:S01]  /*0120*/  IADD3 R5, PT, PT, R5, -0x2, RZ ;  /* 0xfffffffe05057810 */ /* 0x000fe20007ffe0ff */
[----:B------:R-:W2:Y:S01]  /*0130*/  LDCU.64 UR4, c[0x0][0x358] ;  /* 0x00006b00ff0477ac */ /* 0x000ea20008000a00 */
[----:B------:R-:W-:Y:S02]  /*0140*/  ISETP.GE.AND P0, PT, R6, UR7, PT ;  /* 0x0000000706007c0c */ /* 0x000fe4000bf06270 */
[----:B------:R-:W-:Y:S01]  /*0150*/  IADD3 R6, PT, PT, R4, -0x2, RZ ;  /* 0xfffffffe04067810 */ /* 0x000fe20007ffe0ff */
[----:B------:R-:W3:Y:S01]  /*0160*/  LDCU UR11, c[0x0][0x394] ;  /* 0x00007280ff0b77ac */ /* 0x000ee20008000800 */
[----:B------:R-:W-:-:S02]  /*0170*/  ISETP.LT.OR P0, PT, R9, -0x1, P0 ;  /* 0xffffffff0900780c */ /* 0x000fc40000701670 */
[----:B------:R-:W-:Y:S01]  /*0180*/  MOV R10, R4 ;  /* 0x00000004000a7202 */ /* 0x000fe20000000f00 */
[----:B------:R-:W-:Y:S01]  /*0190*/  IMAD R6, R6, UR7, R9 ;  /* 0x0000000706067c24 */ /* 0x000fe2000f8e0209 */
[----:B------:R-:W4:Y:S04]  /*01a0*/  LDCU UR12, c[0x0][0x398] ;  /* 0x00007300ff0c77ac */ /* 0x000f280008000800 */
[C---:B------:R-:W-:Y:S01]  /*01b0*/  IADD3 R12, PT, PT, R6.reuse, -0x2, RZ ;  /* 0xfffffffe060c7810 */ /* 0x040fe20007ffe0ff */
[C---:B-1----:R-:W-:Y:S01]  /*01c0*/  IMAD R8, R6.reuse, UR6, RZ ;  /* 0x0000000606087c24 */ /* 0x042fe2000f8e02ff */
[C---:B------:R-:W-:Y:S01]  /*01d0*/  IADD3 R14, PT, PT, R6.reuse, -0x1, RZ ;  /* 0xffffffff060e7810 */ /* 0x040fe20007ffe0ff */
[----:B------:R-:W1:Y:S01]  /*01e0*/  LDCU UR10, c[0x0][0x390] ;  /* 0x00007200ff0a77ac */ /* 0x000e620008000800 */
[----:B------:R-:W-:Y:S01]  /*01f0*/  IADD3 R16, PT, PT, R6, 0x2, RZ ;  /* 0x0000000206107810 */ /* 0x000fe20007ffe0ff */
[----:B------:R-:W-:Y:S01]  /*0200*/  IMAD R12, R12, UR6, RZ ;  /* 0x000000060c0c7c24 */ /* 0x000fe2000f8e02ff */
[----:B------:R-:W-:Y:S01]  /*0210*/  IADD3 R18, PT, PT, R8, UR6, RZ ;  /* 0x0000000608127c10 */ /* 0x000fe2000fffe0ff */
[----:B------:R-:W-:Y:S01]  /*0220*/  IMAD R14, R14, UR6, RZ ;  /* 0x000000060e0e7c24 */ /* 0x000fe2000f8e02ff */
[----:B------:R-:W1:Y:S01]  /*0230*/  LDCU.64 UR8, c[0x0][0x380] ;  /* 0x00007000ff0877ac */ /* 0x000e620008000a00 */
[----:B------:R-:W-:Y:S01]  /*0240*/  IMAD R16, R16, UR6, RZ ;  /* 0x0000000610107c24 */ /* 0x000fe2000f8e02ff */
[----:B------:R-:W-:Y:S01]  /*0250*/  UMOV UR6, 0xfffffffe ;  /* 0xfffffffe00067882 */ /* 0x000fe20000000000 */
[----:B0-----:R-:W-:-:S02]  /*0260*/  LEA R2, R3, R2, 0x18 ;  /* 0x0000000203027211 */ /* 0x001fc400078ec0ff */
[----:B------:R-:W-:-:S03]  /*0270*/  IADD3 R3, PT, PT, R9, 0x2, RZ ;  /* 0x0000000209037810 */ /* 0x000fc60007ffe0ff */
[----:B------:R-:W-:Y:S01]  /*0280*/  IMAD R2, R7, 0x3, R2 ;  /* 0x0000000307027824 */ /* 0x000fe200078e0202 */
[----:B------:R-:W-:Y:S02]  /*0290*/  ISETP.GE.AND P1, PT, R3, UR7, PT ;  /* 0x0000000703007c0c */ /* 0x000fe4000bf26270 */
[----:B------:R-:W0:Y:S02]  /*02a0*/  LDC R3, c[0x0][0x394] ;  /* 0x0000e500ff037b82 */ /* 0x000e240000000800 */
[----:B------:R-:W-:Y:S02]  /*02b0*/  ISETP.LT.OR P1, PT, R9, -0x2, P1 ;  /* 0xfffffffe0900780c */ /* 0x000fe40000f21670 */
[----:B--234-:R-:W-:-:S11]  /*02c0*/  IADD3 R11, PT, PT, R2, 0x7, RZ ;  /* 0x00000007020b7810 */ /* 0x01cfd60007ffe0ff */
.L_x_15:
[----:B------:R-:W-:Y:S01]  /*02d0*/  IADD3 R13, PT, PT, R5, 0x2, RZ ;  /* 0x00000002050d7810 */ /* 0x000fe20007ffe0ff */
[----:B------:R-:W-:Y:S01]  /*02e0*/  BSSY.RECONVERGENT B0, `(.L_x_0) ;  /* 0x0000018000007945 */ /* 0x000fe20003800200 */
[----:B------:R-:W-:Y:S02]  /*02f0*/  IADD3 R6, PT, PT, R10, -0x2, RZ ;  /* 0xfffffffe0a067810 */ /* 0x000fe40007ffe0ff */
[----:B------:R-:W-:Y:S02]  /*0300*/  VIMNMX.U32 R7, PT, PT, R13, R0, !PT ;  /* 0x000000000d077248 */ /* 0x000fe40007fe0000 */
[C---:B-1----:R-:W-:Y:S02]  /*0310*/  ISETP.GE.AND P2, PT, R6.reuse, UR10, PT ;  /* 0x0000000a06007c0c */ /* 0x042fe4000bf46270 */
[----:B------:R-:W-:Y:S02]  /*0320*/  ISETP.GT.U32.AND P3, PT, R7, 0x13, PT ;  /* 0x000000130700780c */ /* 0x000fe40003f64070 */
[----:B------:R-:W-:-:S11]  /*0330*/  ISETP.LT.OR P2, PT, R6, RZ, P2 ;  /* 0x000000ff0600720c */ /* 0x000fd60001741670 */
[----:B------:R-:W-:Y:S05]  /*0340*/  @P3 BRA `(.L_x_1) ;  /* 0x0000000000443947 */ /* 0x000fea0003800000 */
[----:B------:R-:W-:-:S04]  /*0350*/  IADD3 R6, PT, PT, R9, -0x2, RZ ;  /* 0xfffffffe09067810 */ /* 0x000fc80007ffe0ff */
[----:B------:R-:W-:-:S04]  /*0360*/  ISETP.GE.AND P3, PT, R6, UR11, PT ;  /* 0x0000000b06007c0c */ /* 0x000fc8000bf66270 */
[----:B------:R-:W-:-:S04]  /*0370*/  ISETP.LT.OR P3, PT, R9, 0x2, P3 ;  /* 0x000000020900780c */ /* 0x000fc80001f61670 */
[----:B------:R-:W-:-:S13]  /*0380*/  PLOP3.LUT P3, PT, P3, P2, PT, 0xf8, 0x8f ;  /* 0x00000000008f781c */ /* 0x000fda0001f65f70 */
[----:B------:R-:W-:Y:S05]  /*0390*/  @P3 BRA `(.L_x_2) ;  /* 0x0000000000243947 */ /* 0x000fea0003800000 */
[----:B------:R-:W-:-:S04]  /*03a0*/  IADD3 R6, P3, PT, R12, UR8, RZ ;  /* 0x000000080c067c10 */ /* 0x000fc8000ff7e0ff */
[----:B------:R-:W-:-:S05]  /*03b0*/  LEA.HI.X.SX32 R7, R12, UR9, 0x1, P3 ;  /* 0x000000090c077c11 */ /* 0x000fca00098f0eff */
[----:B------:R-:W2:Y:S04]  /*03c0*/  LDG.E.U8 R20, desc[UR4][R6.64] ;  /* 0x0000000406147981 */ /* 0x000ea8000c1e1100 */
[----:B------:R-:W3:Y:S04]  /*03d0*/  LDG.E.U8 R22, desc[UR4][R6.64+0x1] ;  /* 0x0000010406167981 */ /* 0x000ee8000c1e1100 */
[----:B------:R-:W4:Y:S04]  /*03e0*/  LDG.E.U8 R24, desc[UR4][R6.64+0x2] ;  /* 0x0000020406187981 */ /* 0x000f28000c1e1100 */
[----:B--2---:R1:W-:Y:S04]  /*03f0*/  STS.U8 [R11+-0x7], R20 ;  /* 0xfffff9140b007388 */ /* 0x0043e80000000000 */
[----:B---3--:R1:W-:Y:S04]  /*0400*/  STS.U8 [R11+-0x6], R22 ;  /* 0xfffffa160b007388 */ /* 0x0083e80000000000 */
[----:B----4-:R1:W-:Y:S01]  /*0410*/  STS.U8 [R11+-0x5], R24 ;  /* 0xfffffb180b007388 */ /* 0x0103e20000000000 */
[----:B------:R-:W-:Y:S05]  /*0420*/  BRA `(.L_x_1) ;  /* 0x00000000000c7947 */ /* 0x000fea0003800000 */
.L_x_2:
[----:B------:R2:W-:Y:S04]  /*0430*/  STS.U8 [R11+-0x7], RZ ;  /* 0xfffff9ff0b007388 */ /* 0x0005e80000000000 */
[----:B------:R2:W-:Y:S04]  /*0440*/  STS.U8 [R11+-0x6], RZ ;  /* 0xfffffaff0b007388 */ /* 0x0005e80000000000 */
[----:B------:R2:W-:Y:S02]  /*0450*/  STS.U8 [R11+-0x5], RZ ;  /* 0xfffffbff0b007388 */ /* 0x0005e40000000000 */
.L_x_1:
[----:B------:R-:W-:Y:S05]  /*0460*/  BSYNC.RECONVERGENT B0 ;  /* 0x0000000000007941 */ /* 0x000fea0003800200 */
.L_x_0:
[----:B------:R-:W-:Y:S01]  /*0470*/  ISETP.GT.U32.AND P3, PT, R13, 0x13, PT ;  /* 0x000000130d00780c */ /* 0x000fe20003f64070 */
[----:B------:R-:W-:Y:S03]  /*0480*/  BSSY.RECONVERGENT B0, `(.L_x_3) ;  /* 0x0000013000007945 */ /* 0x000fe60003800200 */
[----:B------:R-:W-:-:S13]  /*0490*/  ISETP.GT.U32.OR P4, PT, R0, 0x12, P3 ;  /* 0x000000120000780c */ /* 0x000fda0001f84470 */
[----:B------:R-:W-:Y:S05]  /*04a0*/  @P4 BRA `(.L_x_4) ;  /* 0x0000000000404947 */ /* 0x000fea0003800000 */
[----:B------:R-:W-:-:S04]  /*04b0*/  ISETP.GT.AND P4, PT, R9, UR11, PT ;  /* 0x0000000b09007c0c */ /* 0x000fc8000bf84270 */
[----:B------:R-:W-:-:S04]  /*04c0*/  ISETP.LT.OR P4, PT, R9, 0x1, P4 ;  /* 0x000000010900780c */ /* 0x000fc80002781670 */
[----:B------:R-:W-:-:S13]  /*04d0*/  PLOP3.LUT P4, PT, P4, P2, PT, 0xf8, 0x8f ;  /* 0x00000000008f781c */ /* 0x000fda0002785f70 */
[----:B------:R-:W-:Y:S05]  /*04e0*/  @P4 BRA `(.L_x_5) ;  /* 0x0000000000244947 */ /* 0x000fea0003800000 */
[----:B------:R-:W-:-:S04]  /*04f0*/  IADD3 R6, P4, PT, R14, UR8, RZ ;  /* 0x000000080e067c10 */ /* 0x000fc8000ff9e0ff */
[----:B------:R-:W-:-:S05]  /*0500*/  LEA.HI.X.SX32 R7, R14, UR9, 0x1, P4 ;  /* 0x000000090e077c11 */ /* 0x000fca000a0f0eff */
[----:B-1----:R-:W3:Y:S04]  /*0510*/  LDG.E.U8 R20, desc[UR4][R6.64] ;  /* 0x0000000406147981 */ /* 0x002ee8000c1e1100 */
[----:B------:R-:W4:Y:S04]  /*0520*/  LDG.E.U8 R22, desc[UR4][R6.64+0x1] ;  /* 0x0000010406167981 */ /* 0x000f28000c1e1100 */
[----:B------:R-:W5:Y:S04]  /*0530*/  LDG.E.U8 R24, desc[UR4][R6.64+0x2] ;  /* 0x0000020406187981 */ /* 0x000f68000c1e1100 */
[----:B---3--:R1:W-:Y:S04]  /*0540*/  STS.U8 [R11+-0x4], R20 ;  /* 0xfffffc140b007388 */ /* 0x0083e80000000000 */
[----:B----4-:R1:W-:Y:S04]  /*0550*/  STS.U8 [R11+-0x3], R22 ;  /* 0xfffffd160b007388 */ /* 0x0103e80000000000 */
[----:B-----5:R1:W-:Y:S01]  /*0560*/  STS.U8 [R11+-0x2], R24 ;  /* 0xfffffe180b007388 */ /* 0x0203e20000000000 */
[----:B------:R-:W-:Y:S05]  /*0570*/  BRA `(.L_x_4) ;  /* 0x00000000000c7947 */ /* 0x000fea0003800000 */
.L_x_5:
[----:B------:R3:W-:Y:S04]  /*0580*/  STS.U8 [R11+-0x4], RZ ;  /* 0xfffffcff0b007388 */ /* 0x0007e80000000000 */
[----:B------:R3:W-:Y:S04]  /*0590*/  STS.U8 [R11+-0x3], RZ ;  /* 0xfffffdff0b007388 */ /* 0x0007e80000000000 */
[----:B------:R3:W-:Y:S02]  /*05a0*/  STS.U8 [R11+-0x2], RZ ;  /* 0xfffffeff0b007388 */ /* 0x0007e40000000000 */
.L_x_4:
[----:B------:R-:W-:Y:S05]  /*05b0*/  BSYNC.RECONVERGENT B0 ;  /* 0x0000000000007941 */ /* 0x000fea0003800200 */
.L_x_3:
[----:B------:R-:W-:Y:S01]  /*05c0*/  ISETP.GT.U32.OR P4, PT, R0, 0x11, P3 ;  /* 0x000000110000780c */ /* 0x000fe20001f84470 */
[----:B------:R-:W-:-:S12]  /*05d0*/  BSSY.RECONVERGENT B0, `(.L_x_6) ;  /* 0x0000012000007945 */ /* 0x000fd80003800200 */
[----:B------:R-:W-:Y:S05]  /*05e0*/  @P4 BRA `(.L_x_7) ;  /* 0x0000000000404947 */ /* 0x000fea0003800000 */
[----:B------:R-:W-:-:S04]  /*05f0*/  ISETP.GE.AND P4, PT, R9, UR11, PT ;  /* 0x0000000b09007c0c */ /* 0x000fc8000bf86270 */
[----:B------:R-:W-:-:S04]  /*0600*/  ISETP.LT.OR P4, PT, R9, RZ, P4 ;  /* 0x000000ff0900720c */ /* 0x000fc80002781670 */
[----:B------:R-:W-:-:S13]  /*0610*/  PLOP3.LUT P4, PT, P4, P2, PT, 0xf8, 0x8f ;  /* 0x00000000008f781c */ /* 0x000fda0002785f70 */
[----:B------:R-:W-:Y:S05]  /*0620*/  @P4 BRA `(.L_x_8) ;  /* 0x0000000000244947 */ /* 0x000fea0003800000 */
[----:B------:R-:W-:-:S04]  /*0630*/  IADD3 R6, P4, PT, R8, UR8, RZ ;  /* 0x0000000808067c10 */ /* 0x000fc8000ff9e0ff */
[----:B------:R-:W-:-:S05]  /*0640*/  LEA.HI.X.SX32 R7, R8, UR9, 0x1, P4 ;  /* 0x0000000908077c11 */ /* 0x000fca000a0f0eff */
[----:B-1----:R-:W4:Y:S04]  /*0650*/  LDG.E.U8 R20, desc[UR4][R6.64] ;  /* 0x0000000406147981 */ /* 0x002f28000c1e1100 */
[----:B------:R-:W5:Y:S04]  /*0660*/  LDG.E.U8 R22, desc[UR4][R6.64+0x1] ;  /* 0x0000010406167981 */ /* 0x000f68000c1e1100 */
[----:B------:R-:W2:Y:S04]  /*0670*/  LDG.E.U8 R24, desc[UR4][R6.64+0x2] ;  /* 0x0000020406187981 */ /* 0x000ea8000c1e1100 */
[----:B----4-:R4:W-:Y:S04]  /*0680*/  STS.U8 [R11+-0x1], R20 ;  /* 0xffffff140b007388 */ /* 0x0109e80000000000 */
[----:B-----5:R4:W-:Y:S04]  /*0690*/  STS.U8 [R11], R22 ;  /* 0x000000160b007388 */ /* 0x0209e80000000000 */
[----:B--2---:R4:W-:Y:S01]  /*06a0*/  STS.U8 [R11+0x1], R24 ;  /* 0x000001180b007388 */ /* 0x0049e20000000000 */
[----:B------:R-:W-:Y:S05]  /*06b0*/  BRA `(.L_x_7) ;  /* 0x00000000000c7947 */ /* 0x000fea0003800000 */
.L_x_8:
[----:B------:R4:W-:Y:S04]  /*06c0*/  STS.U8 [R11+-0x1], RZ ;  /* 0xffffffff0b007388 */ /* 0x0009e80000000000 */
[----:B------:R4:W-:Y:S04]  /*06d0*/  STS.U8 [R11], RZ ;  /* 0x000000ff0b007388 */ /* 0x0009e80000000000 */
[----:B------:R4:W-:Y:S02]  /*06e0*/  STS.U8 [R11+0x1], RZ ;  /* 0x000001ff0b007388 */ /* 0x0009e40000000000 */
.L_x_7:
[----:B------:R-:W-:Y:S05]  /*06f0*/  BSYNC.RECONVERGENT B0 ;  /* 0x0000000000007941 */ /* 0x000fea0003800200 */
.L_x_6:
[----:B------:R-:W-:Y:S01]  /*0700*/  ISETP.GT.U32.OR P4, PT, R0, 0x10, P3 ;  /* 0x000000100000780c */ /* 0x000fe20001f84470 */
[----:B------:R-:W-:-:S12]  /*0710*/  BSSY.RECONVERGENT B0, `(.L_x_9) ;  /* 0x0000010000007945 */ /* 0x000fd80003800200 */
[----:B------:R-:W-:Y:S05]  /*0720*/  @P4 BRA `(.L_x_10) ;  /* 0x0000000000384947 */ /* 0x000fea0003800000 */
[----:B------:R-:W-:-:S13]  /*0730*/  PLOP3.LUT P4, PT, P0, P2, PT, 0xf8, 0x8f ;  /* 0x00000000008f781c */ /* 0x000fda0000785f70 */
[----:B------:R-:W-:Y:S05]  /*0740*/  @P4 BRA `(.L_x_11) ;  /* 0x0000000000244947 */ /* 0x000fea0003800000 */
[----:B------:R-:W-:-:S04]  /*0750*/  IADD3 R6, P4, PT, R18, UR8, RZ ;  /* 0x0000000812067c10 */ /* 0x000fc8000ff9e0ff */
[----:B------:R-:W-:-:S05]  /*0760*/  LEA.HI.X.SX32 R7, R18, UR9, 0x1, P4 ;  /* 0x0000000912077c11 */ /* 0x000fca000a0f0eff */
[----:B-1--4-:R-:W4:Y:S04]  /*0770*/  LDG.E.U8 R20, desc[UR4][R6.64] ;  /* 0x0000000406147981 */ /* 0x012f28000c1e1100 */
[----:B------:R-:W5:Y:S04]  /*0780*/  LDG.E.U8 R22, desc[UR4][R6.64+0x1] ;  /* 0x0000010406167981 */ /* 0x000f68000c1e1100 */
[----:B------:R-:W2:Y:S04]  /*0790*/  LDG.E.U8 R24, desc[UR4][R6.64+0x2] ;  /* 0x0000020406187981 */ /* 0x000ea8000c1e1100 */
[----:B----4-:R1:W-:Y:S04]  /*07a0*/  STS.U8 [R11+0x2], R20 ;  /* 0x000002140b007388 */ /* 0x0103e80000000000 */
[----:B-----5:R1:W-:Y:S04]  /*07b0*/  STS.U8 [R11+0x3], R22 ;  /* 0x000003160b007388 */ /* 0x0203e80000000000 */
[----:B--2---:R1:W-:Y:S01]  /*07c0*/  STS.U8 [R11+0x4], R24 ;  /* 0x000004180b007388 */ /* 0x0043e20000000000 */
[----:B------:R-:W-:Y:S05]  /*07d0*/  BRA `(.L_x_10) ;  /* 0x00000000000c7947 */ /* 0x000fea0003800000 */
.L_x_11:
[----:B------:R0:W-:Y:S04]  /*07e0*/  STS.U8 [R11+0x2], RZ ;  /* 0x000002ff0b007388 */ /* 0x0001e80000000000 */
[----:B------:R0:W-:Y:S04]  /*07f0*/  STS.U8 [R11+0x3], RZ ;  /* 0x000003ff0b007388 */ /* 0x0001e80000000000 */
[----:B------:R0:W-:Y:S02]  /*0800*/  STS.U8 [R11+0x4], RZ ;  /* 0x000004ff0b007388 */ /* 0x0001e40000000000 */
.L_x_10:
[----:B------:R-:W-:Y:S05]  /*0810*/  BSYNC.RECONVERGENT B0 ;  /* 0x0000000000007941 */ /* 0x000fea0003800200 */
.L_x_9:
        /* <DEDUP_REMOVED lines=14> */
.L_x_14:
[----:B------:R0:W-:Y:S04]  /*0900*/  STS.U8 [R11+0x5], RZ ;  /* 0x000005ff0b007388 */ /* 0x0001e80000000000 */
[----:B------:R0:W-:Y:S04]  /*0910*/  STS.U8 [R11+0x6], RZ ;  /* 0x000006ff0b007388 */ /* 0x0001e80000000000 */
[----:B------:R0:W-:Y:S02]  /*0920*/  STS.U8 [R11+0x7], RZ ;  /* 0x000007ff0b007388 */ /* 0x0001e40000000000 */
.L_x_13:
[----:B------:R-:W-:Y:S05]  /*0930*/  BSYNC.RECONVERGENT B0 ;  /* 0x0000000000007941 */ /* 0x000fea0003800200 */
.L_x_12:
[----:B------:R-:W-:Y:S01]  /*0940*/  UIADD3 UR6, UPT, UPT, UR6, 0x1, URZ ;  /* 0x0000000106067890 */ /* 0x000fe2000fffe0ff */
[----:B------:R-:W-:Y:S01]  /*0950*/  IADD3 R5, PT, PT, R5, 0x1, RZ ;  /* 0x0000000105057810 */ /* 0x000fe20007ffe0ff */
[C---:B0-----:R-:W-:Y:S01]  /*0960*/  IMAD R12, R3.reuse, UR12, R12 ;  /* 0x0000000c030c7c24 */ /* 0x041fe2000f8e020c */
[----:B------:R-:W-:Y:S01]  /*0970*/  IADD3 R10, PT, PT, R10, 0x1, RZ ;  /* 0x000000010a0a7810 */ /* 0x000fe20007ffe0ff */
[----:B------:R-:W-:Y:S01]  /*0980*/  UISETP.NE.AND UP0, UPT, UR6, 0x3, UPT ;  /* 0x000000030600788c */ /* 0x000fe2000bf05270 */
[----:B------:R-:W-:Y:S01]  /*0990*/  IMAD R14, R3, UR12, R14 ;  /* 0x0000000c030e7c24 */ /* 0x000fe2000f8e020e */
[----:B-1234-:R-:W-:Y:S01]  /*09a0*/  IADD3 R11, PT, PT, R11, 0x3c, RZ ;  /* 0x0000003c0b0b7810 */ /* 0x01efe20007ffe0ff */
[C---:B------:R-:W-:Y:S02]  /*09b0*/  IMAD R8, R3.reuse, UR12, R8 ;  /* 0x0000000c03087c24 */ /* 0x040fe4000f8e0208 */
[C---:B------:R-:W-:Y:S02]  /*09c0*/  IMAD R18, R3.reuse, UR12, R18 ;  /* 0x0000000c03127c24 */ /* 0x040fe4000f8e0212 */
[----:B------:R-:W-:-:S02]  /*09d0*/  IMAD R16, R3, UR12, R16 ;  /* 0x0000000c03107c24 */ /* 0x000fc4000f8e0210 */
[----:B------:R-:W-:Y:S05]  /*09e0*/  BRA.U UP0, `(.L_x_15) ;  /* 0xfffffff900387547 */ /* 0x000fea000b83ffff */
[----:B------:R-:W-:Y:S06]  /*09f0*/  BAR.SYNC.DEFER_BLOCKING 0x0 ;  /* 0x0000000000007b1d */ /* 0x000fec0000010000 */
[----:B------:R-:W0:Y:S01]  /*0a00*/  LDCU.U8 UR6, c[0x3][URZ] ;  /* 0x00c00000ff0677ac */ /* 0x000e220008000000 */
[----:B------:R-:W-:Y:S01]  /*0a10*/  BSSY.RECONVERGENT B0, `(.L_x_16) ;  /* 0x00001a3000007945 */ /* 0x000fe20003800200 */
[----:B------:R-:W1:Y:S01]  /*0a20*/  LDCU.U8 UR8, c[0x3][0x19] ;  /* 0x00c00320ff0877ac */ /* 0x000e620008000000 */
[----:B------:R-:W2:Y:S01]  /*0a30*/  LDCU.U8 UR7, c[0x3][0x5] ;  /* 0x00c000a0ff0777ac */ /* 0x000ea20008000000 */
[----:B------:R-:W3:Y:S01]  /*0a40*/  LDCU.U8 UR9, c[0x3][0x1e] ;  /* 0x00c003c0ff0977ac */ /* 0x000ee20008000000 */
[----:B------:R-:W4:Y:S01]  /*0a50*/  LDS.U8 R3, [R2] ;  /* 0x0000000002037984 */ /* 0x000f220000000000 */
[----:B0-----:R-:W0:Y:S01]  /*0a60*/  I2F.S8 R0, UR6 ;  /* 0x0000000600007d06 */ /* 0x001e220008001400 */
[----:B------:R-:W5:Y:S02]  /*0a70*/  LDCU.U8 UR6, c[0x3][0xa] ;  /* 0x00c00140ff0677ac */ /* 0x000f640008000000 */
[----:B------:R-:W0:Y:S04]  /*0a80*/  LDS.U8 R5, [R2+0x1] ;  /* 0x0000010002057984 */ /* 0x000e280000000000 */
[----:B------:R-:W0:Y:S01]  /*0a90*/  LDS.U8 R7, [R2+0x2] ;  /* 0x0000020002077984 */ /* 0x000e220000000000 */
[----:B-1----:R-:W1:Y:S01]  /*0aa0*/  I2F.S8 R23, UR8 ;  /* 0x0000000800177d06 */ /* 0x002e620008001400 */
[----:B------:R-:W5:Y:S02]  /*0ab0*/  LDCU.U8 UR8, c[0x3][0x23] ;  /* 0x00c00460ff0877ac */ /* 0x000f640008000000 */
[----:B------:R-:W1:Y:S04]  /*0ac0*/  LDS.U8 R20, [R2+0x4] ;  /* 0x0000040002147984 */ /* 0x000e680000000000 */
[----:B------:R-:W1:Y:S01]  /*0ad0*/  LDS.U8 R22, [R2+0x5] ;  /* 0x0000050002167984 */ /* 0x000e620000000000 */
[----:B--2---:R-:W2:Y:S01]  /*0ae0*/  I2F.S8 R13, UR7 ;  /* 0x00000007000d7d06 */ /* 0x004ea20008001400 */
[----:B------:R-:W2:Y:S02]  /*0af0*/  LDCU.U8 UR7, c[0x3][0xf] ;  /* 0x00c001e0ff0777ac */ /* 0x000ea40008000000 */
[----:B------:R-:W2:Y:S04]  /*0b00*/  LDS.U8 R19, [R2+0x3] ;  /* 0x0000030002137984 */ /* 0x000ea80000000000 */
[----:B------:R-:W2:Y:S01]  /*0b10*/  LDS.U8 R17, [R2+0x6] ;  /* 0x0000060002117984 */ /* 0x000ea20000000000 */
[----:B---3--:R-:W3:Y:S01]  /*0b20*/  I2F.S8 R18, UR9 ;  /* 0x0000000900127d06 */ /* 0x008ee20008001400 */
[----:B------:R-:W3:Y:S02]  /*0b30*/  LDCU.U8 UR9, c[0x3][0x2d] ;  /* 0x00c005a0ff0977ac */ /* 0x000ee40008000000 */
[----:B------:R-:W3:Y:S04]  /*0b40*/  LDS.U8 R11, [R2+0x7] ;  /* 0x00000700020b7984 */ /* 0x000ee80000000000 */
[----:B------:R-:W3:Y:S01]  /*0b50*/  LDS.U8 R12, [R2+0x8] ;  /* 0x00000800020c7984 */ /* 0x000ee20000000000 */
[----:B-----5:R-:W-:Y:S01]  /*0b60*/  I2F.S8 R16, UR8 ;  /* 0x0000000800107d06 */ /* 0x020fe20008001400 */
[----:B------:R-:W5:Y:S02]  /*0b70*/  LDCU.U8 UR8, c[0x3][0x28] ;  /* 0x00c00500ff0877ac */ /* 0x000f640008000000 */
[----:B------:R-:W5:Y:S01]  /*0b80*/  LDS.U8 R6, [R2+0x9] ;  /* 0x0000090002067984 */ /* 0x000f620000000000 */
[----:B----4-:R-:W-:-:S03]  /*0b90*/  I2FP.F32.U32 R3, R3 ;  /* 0x0000000300037245 */ /* 0x010fc60000201000 */
[----:B------:R-:W4:Y:S01]  /*0ba0*/  LDS.U8 R8, [R2+0xa] ;  /* 0x00000a0002087984 */ /* 0x000f220000000000 */
[----:B------:R-:W5:Y:S01]  /*0bb0*/  I2F.S8 R10, UR6 ;  /* 0x00000006000a7d06 */ /* 0x000f620008001400 */
[----:B------:R-:W4:Y:S01]  /*0bc0*/  LDCU.U8 UR6, c[0x3][0x14] ;  /* 0x00c00280ff0677ac */ /* 0x000f220008000000 */
[----:B0-----:R-:W-:Y:S01]  /*0bd0*/  I2FP.F32.U32 R5, R5 ;  /* 0x0000000500057245 */ /* 0x001fe20000201000 */
[C---:B------:R-:W-:Y:S01]  /*0be0*/  FFMA R28, R0.reuse, R3, RZ ;  /* 0x00000003001c7223 */ /* 0x040fe200000000ff */
[----:B-1----:R-:W-:Y:S01]  /*0bf0*/  FFMA R21, R3, R23, RZ ;  /* 0x0000001703157223 */ /* 0x002fe200000000ff */
[----:B------:R-:W0:Y:S01]  /*0c00*/  LDS.U8 R24, [R2+0xb] ;  /* 0x00000b0002187984 */ /* 0x000e220000000000 */
[----:B------:R-:W-:Y:S01]  /*0c10*/  I2FP.F32.U32 R7, R7 ;  /* 0x0000000700077245 */ /* 0x000fe20000201000 */
[C---:B------:R-:W-:Y:S01]  /*0c20*/  FFMA R26, R0.reuse, R5, RZ ;  /* 0x00000005001a7223 */ /* 0x040fe200000000ff */
[----:B------:R-:W-:Y:S01]  /*0c30*/  FFMA R3, R5, R23, RZ ;  /* 0x0000001705037223 */ /* 0x000fe200000000ff */
[----:B------:R-:W1:Y:S01]  /*0c40*/  LDS.U8 R27, [R2+0xe] ;  /* 0x00000e00021b7984 */ /* 0x000e620000000000 */
[----:B--2---:R-:W2:Y:S01]  /*0c50*/  I2F.S8 R14, UR7 ;  /* 0x00000007000e7d06 */ /* 0x004ea20008001400 */
[----:B------:R-:W-:Y:S01]  /*0c60*/  FFMA R15, R0, R7, RZ ;  /* 0x00000007000f7223 */ /* 0x000fe200000000ff */
[----:B------:R-:W-:Y:S01]  /*0c70*/  FFMA R5, R7, R23, RZ ;  /* 0x0000001707057223 */ /* 0x000fe200000000ff */
[----:B------:R-:W-:Y:S01]  /*0c80*/  I2FP.F32.U32 R7, R20 ;  /* 0x0000001400077245 */ /* 0x000fe20000201000 */
[----:B------:R-:W1:Y:S01]  /*0c90*/  LDCU.U8 UR7, c[0x3][0x1] ;  /* 0x00c00020ff0777ac */ /* 0x000e620008000000 */
[----:B------:R-:W-:-:S02]  /*0ca0*/  I2FP.F32.U32 R22, R22 ;  /* 0x0000001600167245 */ /* 0x000fc40000201000 */
[----:B------:R-:W-:Y:S01]  /*0cb0*/  I2FP.F32.U32 R0, R19 ;  /* 0x0000001300007245 */ /* 0x000fe20000201000 */
[----:B------:R-:W-:Y:S01]  /*0cc0*/  FFMA R19, R13, R7, R26 ;  /* 0x000000070d137223 */ /* 0x000fe2000000001a */
[----:B---3--:R-:W-:Y:S01]  /*0cd0*/  FFMA R7, R7, R18, R3 ;  /* 0x0000001207077223 */ /* 0x008fe20000000003 */
[C---:B------:R-:W-:Y:S01]  /*0ce0*/  FFMA R3, R13.reuse, R22, R15 ;  /* 0x000000160d037223 */ /* 0x040fe2000000000f */
[----:B------:R-:W-:Y:S01]  /*0cf0*/  FFMA R5, R22, R18, R5 ;  /* 0x0000001216057223 */ /* 0x000fe20000000005 */
[----:B------:R-:W-:Y:S01]  /*0d00*/  FFMA R25, R13, R0, R28 ;  /* 0x000000000d197223 */ /* 0x000fe2000000001c */
[----:B------:R-:W3:Y:S01]  /*0d10*/  LDS.U8 R15, [R2+0xc] ;  /* 0x00000c00020f7984 */ /* 0x000ee20000000000 */
[----:B------:R-:W-:Y:S01]  /*0d20*/  FFMA R21, R0, R18, R21 ;  /* 0x0000001200157223 */ /* 0x000fe20000000015 */
[----:B------:R-:W-:Y:S01]  /*0d30*/  I2FP.F32.U32 R18, R17 ;  /* 0x0000001100127245 */ /* 0x000fe20000201000 */
[----:B-----5:R-:W5:Y:S01]  /*0d40*/  I2F.S8 R20, UR8 ;  /* 0x0000000800147d06 */ /* 0x020f620008001400 */
[----:B------:R-:W3:Y:S01]  /*0d50*/  LDS.U8 R13, [R2+0xd] ;  /* 0x00000d00020d7984 */ /* 0x000ee20000000000 */
[----:B------:R-:W-:Y:S01]  /*0d60*/  I2FP.F32.U32 R22, R11 ;  /* 0x0000000b00167245 */ /* 0x000fe20000201000 */
[----:B------:R-:W1:Y:S01]  /*0d70*/  LDCU.U8 UR8, c[0x3][0x1a] ;  /* 0x00c00340ff0877ac */ /* 0x000e620008000000 */
[----:B------:R-:W-:Y:S01]  /*0d80*/  FFMA R25, R10, R18, R25 ;  /* 0x000000120a197223 */ /* 0x000fe20000000019 */
[----:B------:R-:W-:Y:S01]  /*0d90*/  FFMA R17, R18, R16, R21 ;  /* 0x0000001012117223 */ /* 0x000fe20000000015 */
[----:B------:R-:W-:Y:S01]  /*0da0*/  I2FP.F32.U32 R18, R12 ;  /* 0x0000000c00127245 */ /* 0x000fe20000201000 */
[----:B------:R-:W-:Y:S01]  /*0db0*/  FFMA R19, R10, R22, R19 ;  /* 0x000000160a137223 */ /* 0x000fe20000000013 */
[----:B------:R-:W3:Y:S01]  /*0dc0*/  LDS.U8 R12, [R2+0x3c] ;  /* 0x00003c00020c7984 */ /* 0x000ee20000000000 */
[----:B------:R-:W-:Y:S01]  /*0dd0*/  FFMA R7, R22, R16, R7 ;  /* 0x0000001016077223 */ /* 0x000fe20000000007 */
[----:B------:R-:W-:Y:S01]  /*0de0*/  I2FP.F32.U32 R22, R6 ;  /* 0x0000000600167245 */ /* 0x000fe20000201000 */
[----:B------:R-:W-:Y:S01]  /*0df0*/  FFMA R3, R10, R18, R3 ;  /* 0x000000120a037223 */ /* 0x000fe20000000003 */
[----:B------:R-:W-:Y:S01]  /*0e00*/  LDS.U8 R6, [R2+0x3e] ;  /* 0x00003e0002067984 */ /* 0x000fe20000000000 */
[----:B----4-:R-:W-:Y:S01]  /*0e10*/  I2FP.F32.U32 R8, R8 ;  /* 0x0000000800087245 */ /* 0x010fe20000201000 */
[----:B------:R-:W4:Y:S01]  /*0e20*/  I2F.S8 R0, UR6 ;  /* 0x0000000600007d06 */ /* 0x000f220008001400 */
[----:B------:R-:W-:Y:S01]  /*0e30*/  FFMA R5, R18, R16, R5 ;  /* 0x0000001012057223 */ /* 0x000fe20000000005 */
[----:B------:R-:W4:Y:S01]  /*0e40*/  LDS.U8 R10, [R2+0x3d] ;  /* 0x00003d00020a7984 */ /* 0x000f220000000000 */
[C---:B--2---:R-:W-:Y:S01]  /*0e50*/  FFMA R25, R14.reuse, R22, R25 ;  /* 0x000000160e197223 */ /* 0x044fe20000000019 */
[----:B------:R-:W-:Y:S01]  /*0e60*/  FFMA R19, R14, R8, R19 ;  /* 0x000000080e137223 */ /* 0x000fe20000000013 */
[----:B-----5:R-:W-:Y:S01]  /*0e70*/  FFMA R16, R8, R20, R7 ;  /* 0x0000001408107223 */ /* 0x020fe20000000007 */
[----:B0-----:R-:W-:Y:S01]  /*0e80*/  I2FP.F32.U32 R24, R24 ;  /* 0x0000001800187245 */ /* 0x001fe20000201000 */
[----:B------:R-:W0:Y:S01]  /*0e90*/  LDS.U8 R8, [R2+0x3f] ;  /* 0x00003f0002087984 */ /* 0x000e220000000000 */
[----:B------:R-:W2:Y:S01]  /*0ea0*/  I2F.S8 R11, UR9 ;  /* 0x00000009000b7d06 */ /* 0x000ea20008001400 */
[-C--:B------:R-:W-:Y:S01]  /*0eb0*/  FFMA R22, R22, R20.reuse, R17 ;  /* 0x0000001416167223 */ /* 0x080fe20000000011 */
[----:B-1----:R-:W-:Y:S01]  /*0ec0*/  I2FP.F32.U32 R27, R27 ;  /* 0x0000001b001b7245 */ /* 0x002fe20000201000 */
[----:B------:R-:W1:Y:S01]  /*0ed0*/  LDS.U8 R7, [R2+0x40] ;  /* 0x0000400002077984 */ /* 0x000e620000000000 */
[----:B------:R-:W-:Y:S01]  /*0ee0*/  FFMA R20, R24, R20, R5 ;  /* 0x0000001418147223 */ /* 0x000fe20000000005 */
[----:B------:R-:W-:Y:S01]  /*0ef0*/  FFMA R14, R14, R24, R3 ;  /* 0x000000180e0e7223 */ /* 0x000fe20000000003 */
[----:B------:R-:W5:Y:S01]  /*0f00*/  LDCU.U8 UR9, c[0x3][0x1f] ;  /* 0x00c003e0ff0977ac */ /* 0x000f620008000000 */
[----:B------:R-:W1:Y:S01]  /*0f10*/  LDS.U8 R5, [R2+0x41] ;  /* 0x0000410002057984 */ /* 0x000e620000000000 */
[----:B------:R-:W5:Y:S01]  /*0f20*/  I2F.S8 R18, UR8 ;  /* 0x0000000800127d06 */ /* 0x000f620008001400 */
[----:B------:R-:W5:Y:S01]  /*0f30*/  LDCU.U8 UR6, c[0x3][0x6] ;  /* 0x00c000c0ff0677ac */ /* 0x000f620008000000 */
[----:B------:R-:W1:Y:S01]  /*0f40*/  LDCU.U8 UR8, c[0x3][0x24] ;  /* 0x00c00480ff0877ac */ /* 0x000e620008000000 */
[----:B---3--:R-:W-:-:S05]  /*0f50*/  I2FP.F32.U32 R15, R15 ;  /* 0x0000000f000f7245 */ /* 0x008fca0000201000 */
[----:B------:R-:W3:Y:S01]  /*0f60*/  I2F.S8 R26, UR7 ;  /* 0x00000007001a7d06 */ /* 0x000ee20008001400 */
[----:B------:R-:W1:Y:S01]  /*0f70*/  LDCU.U8 UR7, c[0x3][0xb] ;  /* 0x00c00160ff0777ac */ /* 0x000e620008000000 */
[----:B------:R-:W-:Y:S01]  /*0f80*/  I2FP.F32.U32 R13, R13 ;  /* 0x0000000d000d7245 */ /* 0x000fe20000201000 */
[----:B----4-:R-:W-:Y:S01]  /*0f90*/  FFMA R25, R0, R15, R25 ;  /* 0x0000000f00197223 */ /* 0x010fe20000000019 */
[----:B--2---:R-:W-:-:S03]  /*0fa0*/  FFMA R21, R15, R11, R22 ;  /* 0x0000000b0f157223 */ /* 0x004fc60000000016 */
[C---:B------:R-:W-:Y:S01]  /*0fb0*/  FFMA R19, R0.reuse, R13, R19 ;  /* 0x0000000d00137223 */ /* 0x040fe20000000013 */
[----:B------:R-:W-:Y:S01]  /*0fc0*/  FFMA R15, R13, R11, R16 ;  /* 0x0000000b0d0f7223 */ /* 0x000fe20000000010 */
[----:B------:R-:W-:Y:S01]  /*0fd0*/  FFMA R13, R0, R27, R14 ;  /* 0x0000001b000d7223 */ /* 0x000fe2000000000e */
[----:B------:R-:W-:Y:S01]  /*0fe0*/  I2FP.F32.U32 R12, R12 ;  /* 0x0000000c000c7245 */ /* 0x000fe20000201000 */
[----:B------:R-:W2:Y:S01]  /*0ff0*/  LDS.U8 R0, [R2+0x42] ;  /* 0x0000420002007984 */ /* 0x000ea20000000000 */
[----:B------:R-:W-:Y:S01]  /*1000*/  FFMA R11, R27, R11, R20 ;  /* 0x0000000b1b0b7223 */ /* 0x000fe20000000014 */
[----:B-----5:R-:W4:Y:S01]  /*1010*/  I2F.S8 R23, UR9 ;  /* 0x0000000900177d06 */ /* 0x020f220008001400 */
[----:B------:R-:W5:Y:S01]  /*1020*/  LDCU.U8 UR9, c[0x3][0x29] ;  /* 0x00c00520ff0977ac */ /* 0x000f620008000000 */
[----:B------:R-:W2:Y:S01]  /*1030*/  LDS.U8 R14, [R2+0x43] ;  /* 0x00004300020e7984 */ /* 0x000ea20000000000 */
[----:B------:R-:W-:Y:S01]  /*1040*/  FFMA R28, R18, R12, R21 ;  /* 0x0000000c121c7223 */ /* 0x000fe20000000015 */
[----:B------:R-:W-:Y:S01]  /*1050*/  I2FP.F32.U32 R22, R10 ;  /* 0x0000000a00167245 */ /* 0x000fe20000201000 */
[C---:B---3--:R-:W-:Y:S01]  /*1060*/  FFMA R10, R26.reuse, R12, R25 ;  /* 0x0000000c1a0a7223 */ /* 0x048fe20000000019 */
[----:B------:R-:W3:Y:S01]  /*1070*/  LDS.U8 R16, [R2+0x44] ;  /* 0x0000440002107984 */ /* 0x000ee20000000000 */
[----:B------:R-:W-:Y:S01]  /*1080*/  I2FP.F32.U32 R21, R6 ;  /* 0x0000000600157245 */ /* 0x000fe20000201000 */
[----:B------:R-:W5:Y:S01]  /*1090*/  I2F.S8 R3, UR6 ;  /* 0x0000000600037d06 */ /* 0x000f620008001400 */
[-C--:B------:R-:W-:Y:S01]  /*10a0*/  FFMA R6, R26, R22.reuse, R19 ;  /* 0x000000161a067223 */ /* 0x080fe20000000013 */
[----:B------:R-:W-:Y:S01]  /*10b0*/  FFMA R22, R18, R22, R15 ;  /* 0x0000001612167223 */ /* 0x000fe2000000000f */
[----:B------:R-:W3:Y:S01]  /*10c0*/  LDS.U8 R12, [R2+0x45] ;  /* 0x00004500020c7984 */ /* 0x000ee20000000000 */
[-C--:B------:R-:W-:Y:S01]  /*10d0*/  FFMA R26, R26, R21.reuse, R13 ;  /* 0x000000151a1a7223 */ /* 0x080fe2000000000d */
[----:B------:R-:W-:Y:S01]  /*10e0*/  FFMA R18, R18, R21, R11 ;  /* 0x0000001512127223 */ /* 0x000fe2000000000b */
[----:B0-----:R-:W-:Y:S01]  /*10f0*/  I2FP.F32.U32 R13, R8 ;  /* 0x00000008000d7245 */ /* 0x001fe20000201000 */
[----:B------:R-:W0:Y:S01]  /*1100*/  LDS.U8 R11, [R2+0x46] ;  /* 0x00004600020b7984 */ /* 0x000e220000000000 */
[----:B-1----:R-:W-:Y:S01]  /*1110*/  I2FP.F32.U32 R7, R7 ;  /* 0x0000000700077245 */ /* 0x002fe20000201000 */
[----:B------:R-:W1:Y:S01]  /*1120*/  LDCU.U8 UR6, c[0x3][0x10] ;  /* 0x00c00200ff0677ac */ /* 0x000e620008000000 */
[----:B------:R-:W-:Y:S01]  /*1130*/  I2FP.F32.U32 R15, R5 ;  /* 0x00000005000f7245 */ /* 0x000fe20000201000 */
[----:B------:R-:W0:Y:S01]  /*1140*/  LDS.U8 R8, [R2+0x47] ;  /* 0x0000470002087984 */ /* 0x000e220000000000 */
[----:B------:R-:W1:Y:S01]  /*1150*/  I2F.S8 R17, UR7 ;  /* 0x0000000700117d06 */ /* 0x000e620008001400 */
[----:B----4-:R-:W-:Y:S01]  /*1160*/  FFMA R5, R23, R7, R22 ;  /* 0x0000000717057223 */ /* 0x010fe20000000016 */
[----:B------:R-:W4:Y:S01]  /*1170*/  LDCU.U8 UR7, c[0x3][0x15] ;  /* 0x00c002a0ff0777ac */ /* 0x000f220008000000 */
[----:B------:R-:W4:Y:S01]  /*1180*/  LDS.U8 R22, [R2+0x48] ;  /* 0x0000480002167984 */ /* 0x000f220000000000 */
[-C--:B-----5:R-:W-:Y:S01]  /*1190*/  FFMA R10, R3, R13.reuse, R10 ;  /* 0x0000000d030a7223 */ /* 0x0a0fe2000000000a */
[C---:B------:R-:W-:Y:S01]  /*11a0*/  FFMA R13, R23.reuse, R13, R28 ;  /* 0x0000000d170d7223 */ /* 0x040fe2000000001c */
[----:B------:R-:W-:Y:S01]  /*11b0*/  FFMA R23, R23, R15, R18 ;  /* 0x0000000f17177223 */ /* 0x000fe20000000012 */
[----:B------:R-:W5:Y:S01]  /*11c0*/  LDS.U8 R21, [R2+0x49] ;  /* 0x0000490002157984 */ /* 0x000f620000000000 */
[----:B------:R-:W1:Y:S01]  /*11d0*/  I2F.S8 R24, UR8 ;  /* 0x0000000800187d06 */ /* 0x000e620008001400 */
[C---:B------:R-:W-:Y:S01]  /*11e0*/  FFMA R6, R3.reuse, R7, R6 ;  /* 0x0000000703067223 */ /* 0x040fe20000000006 */
[----:B------:R-:W-:Y:S01]  /*11f0*/  FFMA R3, R3, R15, R26 ;  /* 0x0000000f03037223 */ /* 0x000fe2000000001a */
[----:B------:R-:W4:Y:S05]  /*1200*/  LDCU.U8 UR8, c[0x3][0x2e] ;  /* 0x00c005c0ff0877ac */ /* 0x000f2a0008000000 */
[----:B------:R-:W4:Y:S01]  /*1210*/  I2F.S8 R19, UR9 ;  /* 0x0000000900137d06 */ /* 0x000f220008001400 */
[----:B------:R-:W5:Y:S01]  /*1220*/  LDCU.U8 UR9, c[0x3][0x1b] ;  /* 0x00c00360ff0977ac */ /* 0x000f620008000000 */
[----:B--2---:R-:W-:-:S02]  /*1230*/  I2FP.F32.U32 R18, R0 ;  /* 0x0000000000127245 */ /* 0x004fc40000201000 */
[----:B------:R-:W2:Y:S01]  /*1240*/  LDS.U8 R0, [R2+0x4a] ;  /* 0x00004a0002007984 */ /* 0x000ea20000000000 */
[----:B------:R-:W-:Y:S02]  /*1250*/  I2FP.F32.U32 R25, R14 ;  /* 0x0000000e00197245 */ /* 0x000fe40000201000 */
[CC--:B-1----:R-:W-:Y:S01]  /*1260*/  FFMA R15, R17.reuse, R18.reuse, R10 ;  /* 0x00000012110f7223 */ /* 0x0c2fe2000000000a */
[----:B------:R-:W1:Y:S01]  /*1270*/  I2F.S8 R20, UR6 ;  /* 0x0000000600147d06 */ /* 0x000e620008001400 */
[C---:B------:R-:W-:Y:S01]  /*1280*/  FFMA R18, R24.reuse, R18, R13 ;  /* 0x0000001218127223 */ /* 0x040fe2000000000d */
[----:B---3--:R-:W-:Y:S01]  /*1290*/  I2FP.F32.U32 R16, R16 ;  /* 0x0000001000107245 */ /* 0x008fe20000201000 */
[----:B------:R-:W3:Y:S01]  /*12a0*/  LDS.U8 R10, [R2+0x78] ;  /* 0x00007800020a7984 */ /* 0x000ee20000000000 */
[CC--:B------:R-:W-:Y:S01]  /*12b0*/  FFMA R13, R17.reuse, R25.reuse, R6 ;  /* 0x00000019110d7223 */ /* 0x0c0fe20000000006 */
[C---:B------:R-:W-:Y:S01]  /*12c0*/  FFMA R26, R24.reuse, R25, R5 ;  /* 0x00000019181a7223 */ /* 0x040fe20000000005 */
[----:B------:R-:W5:Y:S01]  /*12d0*/  LDCU.U8 UR6, c[0x3][0x2] ;  /* 0x00c00040ff0677ac */ /* 0x000f620008000000 */
[----:B------:R-:W3:Y:S01]  /*12e0*/  LDS.U8 R5, [R2+0x79] ;  /* 0x0000790002057984 */ /* 0x000ee20000000000 */
[----:B------:R-:W-:Y:S01]  /*12f0*/  FFMA R24, R24, R16, R23 ;  /* 0x0000001018187223 */ /* 0x000fe20000000017 */
[----:B------:R-:W-:Y:S01]  /*1300*/  I2FP.F32.U32 R23, R12 ;  /* 0x0000000c00177245 */ /* 0x000fe20000201000 */
[----:B------:R-:W-:Y:S01]  /*1310*/  FFMA R17, R17, R16, R3 ;  /* 0x0000001011117223 */ /* 0x000fe20000000003 */
[----:B------:R-:W3:Y:S01]  /*1320*/  LDS.U8 R6, [R2+0x7a] ;  /* 0x00007a0002067984 */ /* 0x000ee20000000000 */
[----:B0-----:R-:W-:Y:S01]  /*1330*/  I2FP.F32.U32 R25, R11 ;  /* 0x0000000b00197245 */ /* 0x001fe20000201000 */
[----:B----4-:R-:W0:Y:S01]  /*1340*/  I2F.S8 R7, UR7 ;  /* 0x0000000700077d06 */ /* 0x010e220008001400 */
[CC--:B------:R-:W-:Y:S01]  /*1350*/  FFMA R11, R19.reuse, R23.reuse, R18 ;  /* 0x00000017130b7223 */ /* 0x0c0fe20000000012 */
[----:B------:R-:W-:Y:S01]  /*1360*/  I2FP.F32.U32 R28, R8 ;  /* 0x00000008001c7245 */ /* 0x000fe20000201000 */
[C---:B-1----:R-:W-:Y:S01]  /*1370*/  FFMA R16, R20.reuse, R23, R15 ;  /* 0x0000001714107223 */ /* 0x042fe2000000000f */
[CC--:B------:R-:W-:Y:S01]  /*1380*/  FFMA R18, R20.reuse, R25.reuse, R13 ;  /* 0x0000001914127223 */ /* 0x0c0fe2000000000d */
[----:B------:R-:W-:Y:S01]  /*1390*/  LDS.U8 R8, [R2+0x7b] ;  /* 0x00007b0002087984 */ /* 0x000fe20000000000 */
[----:B------:R-:W-:Y:S01]  /*13a0*/  I2FP.F32.U32 R23, R22 ;  /* 0x0000001600177245 */ /* 0x000fe20000201000 */
[-C--:B------:R-:W-:Y:S01]  /*13b0*/  FFMA R20, R20, R28.reuse, R17 ;  /* 0x0000001c14147223 */ /* 0x080fe20000000011 */
[C---:B------:R-:W-:Y:S01]  /*13c0*/  FFMA R15, R19.reuse, R25, R26 ;  /* 0x00000019130f7223 */ /* 0x040fe2000000001a */
[----:B------:R-:W1:Y:S01]  /*13d0*/  LDS.U8 R17, [R2+0x7c] ;  /* 0x00007c0002117984 */ /* 0x000e620000000000 */
[----:B------:R-:W-:Y:S01]  /*13e0*/  FFMA R19, R19, R28, R24 ;  /* 0x0000001c13137223 */ /* 0x000fe20000000018 */
[----:B------:R-:W4:Y:S01]  /*13f0*/  I2F.S8 R14, UR8 ;  /* 0x00000008000e7d06 */ /* 0x000f220008001400 */
[----:B------:R-:W3:Y:S01]  /*1400*/  LDCU.U8 UR7, c[0x3][0x7] ;  /* 0x00c000e0ff0777ac */ /* 0x000ee20008000000 */
[----:B------:R-:W1:Y:S01]  /*1410*/  LDS.U8 R22, [R2+0x7d] ;  /* 0x00007d0002167984 */ /* 0x000e620000000000 */
[----:B-----5:R-:W-:Y:S01]  /*1420*/  I2FP.F32.U32 R25, R21 ;  /* 0x0000001500197245 */ /* 0x020fe20000201000 */
[C---:B0-----:R-:W-:Y:S01]  /*1430*/  FFMA R16, R7.reuse, R23, R16 ;  /* 0x0000001707107223 */ /* 0x041fe20000000010 */
[----:B------:R-:W0:Y:S03]  /*1440*/  LDCU.U8 UR8, c[0x3][0x20] ;  /* 0x00c00400ff0877ac */ /* 0x000e260008000000 */
[----:B------:R-:W5:Y:S01]  /*1450*/  I2F.S8 R3, UR6 ;  /* 0x0000000600037d06 */ /* 0x000f620008001400 */
[----:B------:R-:W-:Y:S01]  /*1460*/  FFMA R18, R7, R25, R18 ;  /* 0x0000001907127223 */ /* 0x000fe20000000012 */
[----:B------:R-:W1:Y:S01]  /*1470*/  LDCU.U8 UR6, c[0x3][0xc] ;  /* 0x00c00180ff0677ac */ /* 0x000e620008000000 */
[----:B--2---:R-:W-:-:S02]  /*1480*/  I2FP.F32.U32 R24, R0 ;  /* 0x0000000000187245 */ /* 0x004fc40000201000 */
[----:B------:R-:W2:Y:S01]  /*1490*/  LDS.U8 R0, [R2+0x7e] ;  /* 0x00007e0002007984 */ /* 0x000ea20000000000 */
[C---:B----4-:R-:W-:Y:S02]  /*14a0*/  FFMA R11, R14.reuse, R23, R11 ;  /* 0x000000170e0b7223 */ /* 0x050fe4000000000b */
[----:B------:R-:W4:Y:S01]  /*14b0*/  I2F.S8 R12, UR9 ;  /* 0x00000009000c7d06 */ /* 0x000f220008001400 */
[-C--:B------:R-:W-:Y:S01]  /*14c0*/  FFMA R20, R7, R24.reuse, R20 ;  /* 0x0000001807147223 */ /* 0x080fe20000000014 */
[C---:B------:R-:W-:Y:S01]  /*14d0*/  FFMA R15, R14.reuse, R25, R15 ;  /* 0x000000190e0f7223 */ /* 0x040fe2000000000f */
[----:B------:R-:W-:Y:S01]  /*14e0*/  FFMA R19, R14, R24, R19 ;  /* 0x000000180e137223 */ /* 0x000fe20000000013 */
[----:B------:R-:W2:Y:S01]  /*14f0*/  LDS.U8 R7, [R2+0x7f] ;  /* 0x00007f0002077984 */ /* 0x000ea20000000000 */
[----:B---3--:R-:W-:Y:S01]  /*1500*/  I2FP.F32.U32 R14, R10 ;  /* 0x0000000a000e7245 */ /* 0x008fe20000201000 */
[----:B------:R-:W3:Y:S01]  /*1510*/  LDCU.U8 UR9, c[0x3][0x25] ;  /* 0x00c004a0ff0977ac */ /* 0x000ee20008000000 */
[----:B------:R-:W-:Y:S01]  /*1520*/  I2FP.F32.U32 R27, R5 ;  /* 0x00000005001b7245 */ /* 0x000fe20000201000 */
[----:B------:R-:W2:Y:S01]  /*1530*/  LDS.U8 R10, [R2+0x80] ;  /* 0x00008000020a7984 */ /* 0x000ea20000000000 */
[----:B------:R-:W3:Y:S01]  /*1540*/  I2F.S8 R13, UR7 ;  /* 0x00000007000d7d06 */ /* 0x000ee20008001400 */
[C---:B-----5:R-:W-:Y:S01]  /*1550*/  FFMA R16, R3.reuse, R14, R16 ;  /* 0x0000000e03107223 */ /* 0x060fe20000000010 */
[----:B------:R-:W-:Y:S01]  /*1560*/  I2FP.F32.U32 R25, R6 ;  /* 0x0000000600197245 */ /* 0x000fe20000201000 */
[CC--:B------:R-:W-:Y:S01]  /*1570*/  FFMA R18, R3.reuse, R27.reuse, R18 ;  /* 0x0000001b03127223 */ /* 0x0c0fe20000000012 */
[----:B------:R-:W5:Y:S01]  /*1580*/  LDCU.U8 UR7, c[0x3][0x11] ;  /* 0x00c00220ff0777ac */ /* 0x000f620008000000 */
[C---:B----4-:R-:W-:Y:S01]  /*1590*/  FFMA R6, R12.reuse, R14, R11 ;  /* 0x0000000e0c067223 */ /* 0x050fe2000000000b */
[C---:B------:R-:W-:Y:S01]  /*15a0*/  FFMA R14, R12.reuse, R27, R15 ;  /* 0x0000001b0c0e7223 */ /* 0x040fe2000000000f */
[----:B------:R-:W4:Y:S01]  /*15b0*/  LDS.U8 R11, [R2+0x81] ;  /* 0x00008100020b7984 */ /* 0x000f220000000000 */
[-C--:B------:R-:W-:Y:S01]  /*15c0*/  FFMA R24, R12, R25.reuse, R19 ;  /* 0x000000190c187223 */ /* 0x080fe20000000013 */
[----:B------:R-:W-:Y:S01]  /*15d0*/  FFMA R20, R3, R25, R20 ;  /* 0x0000001903147223 */ /* 0x000fe20000000014 */
[----:B0-----:R-:W0:Y:S01]  /*15e0*/  I2F.S8 R21, UR8 ;  /* 0x0000000800157d06 */ /* 0x001e220008001400 */
[----:B------:R-:W4:Y:S01]  /*15f0*/  LDS.U8 R12, [R2+0x82] ;  /* 0x00008200020c7984 */ /* 0x000f220000000000 */
[----:B-1----:R-:W-:Y:S01]  /*1600*/  I2FP.F32.U32 R25, R17 ;  /* 0x0000001100197245 */ /* 0x002fe20000201000 */
[----:B------:R-:W1:Y:S01]  /*1610*/  LDCU.U8 UR8, c[0x3][0x2a] ;  /* 0x00c00540ff0877ac */ /* 0x000e620008000000 */
[----:B------:R-:W-:Y:S01]  /*1620*/  I2FP.F32.U32 R19, R8 ;  /* 0x0000000800137245 */ /* 0x000fe20000201000 */
[----:B------:R-:W4:Y:S01]  /*1630*/  LDS.U8 R17, [R2+0x84] ;  /* 0x0000840002117984 */ /* 0x000f220000000000 */
[----:B------:R-:W-:Y:S01]  /*1640*/  I2FP.F32.U32 R27, R22 ;  /* 0x00000016001b7245 */ /* 0x000fe20000201000 */
[C---:B---3--:R-:W-:Y:S01]  /*1650*/  FFMA R18, R13.reuse, R25, R18 ;  /* 0x000000190d127223 */ /* 0x048fe20000000012 */
[----:B------:R-:W3:Y:S01]  /*1660*/  I2F.S8 R23, UR6 ;  /* 0x0000000600177d06 */ /* 0x000ee20008001400 */
[----:B------:R-:W4:Y:S01]  /*1670*/  LDS.U8 R15, [R2+0x83] ;  /* 0x00008300020f7984 */ /* 0x000f220000000000 */
[C---:B------:R-:W-:Y:S01]  /*1680*/  FFMA R16, R13.reuse, R19, R16 ;  /* 0x000000130d107223 */ /* 0x040fe20000000010 */
[----:B------:R-:W-:Y:S01]  /*1690*/  FFMA R20, R13, R27, R20 ;  /* 0x0000001b0d147223 */ /* 0x000fe20000000014 */
[----:B------:R-:W4:Y:S01]  /*16a0*/  LDCU.U8 UR6, c[0x3][0x16] ;  /* 0x00c002c0ff0677ac */ /* 0x000f220008000000 */
[----:B------:R-:W4:Y:S01]  /*16b0*/  LDS.U8 R13, [R2+0x85] ;  /* 0x00008500020d7984 */ /* 0x000f220000000000 */
[----:B0-----:R-:W-:-:S02]  /*16c0*/  FFMA R6, R21, R19, R6 ;  /* 0x0000001315067223 */ /* 0x001fc40000000006 */
[----:B------:R-:W0:Y:S01]  /*16d0*/  I2F.S8 R5, UR9 ;  /* 0x0000000900057d06 */ /* 0x000e220008001400 */
[----:B------:R-:W4:Y:S01]  /*16e0*/  LDCU.U8 UR9, c[0x3][0x2f] ;  /* 0x00c005e0ff0977ac */ /* 0x000f220008000000 */
[----:B--2---:R-:W-:Y:S01]  /*16f0*/  I2FP.F32.U32 R22, R0 ;  /* 0x0000000000167245 */ /* 0x004fe20000201000 */
[C---:B------:R-:W-:Y:S01]  /*1700*/  FFMA R14, R21.reuse, R25, R14 ;  /* 0x00000019150e7223 */ /* 0x040fe2000000000e */
[----:B------:R-:W2:Y:S01]  /*1710*/  LDS.U8 R0, [R2+0x86] ;  /* 0x0000860002007984 */ /* 0x000ea20000000000 */
[----:B------:R-:W-:Y:S02]  /*1720*/  FFMA R24, R21, R27, R24 ;  /* 0x0000001b15187223 */ /* 0x000fe40000000018 */
[CC--:B---3--:R-:W-:Y:S01]  /*1730*/  FFMA R16, R23.reuse, R22.reuse, R16 ;  /* 0x0000001617107223 */ /* 0x0c8fe20000000010 */
[----:B-1----:R-:W1:Y:S01]  /*1740*/  I2F.S8 R8, UR8 ;  /* 0x0000000800087d06 */ /* 0x002e620008001400 */
[----:B------:R-:W-:Y:S01]  /*1750*/  I2FP.F32.U32 R25, R7 ;  /* 0x0000000700197245 */ /* 0x000fe20000201000 */
[----:B------:R-:W3:Y:S04]  /*1760*/  LDCU.U8 UR8, c[0x3][0x1c] ;  /* 0x00c00380ff0877ac */ /* 0x000ee80008000000 */
[-C--:B------:R-:W-:Y:S01]  /*1770*/  FFMA R18, R23, R25.reuse, R18 ;  /* 0x0000001917127223 */ /* 0x080fe20000000012 */
[C---:B0-----:R-:W-:Y:S01]  /*1780*/  FFMA R7, R5.reuse, R22, R6 ;  /* 0x0000001605077223 */ /* 0x041fe20000000006 */
[----:B-----5:R-:W0:Y:S01]  /*1790*/  I2F.S8 R3, UR7 ;  /* 0x0000000700037d06 */ /* 0x020e220008001400 */
[----:B------:R-:W-:Y:S01]  /*17a0*/  I2FP.F32.U32 R22, R10 ;  /* 0x0000000a00167245 */ /* 0x000fe20000201000 */
[----:B------:R-:W-:Y:S01]  /*17b0*/  FFMA R25, R5, R25, R14 ;  /* 0x0000001905197223 */ /* 0x000fe2000000000e */
[----:B------:R-:W5:Y:S01]  /*17c0*/  LDS.U8 R6, [R2+0xb4] ;  /* 0x0000b40002067984 */ /* 0x000f620000000000 */
[----:B------:R-:W3:Y:S02]  /*17d0*/  LDCU.U8 UR7, c[0x3][0x3] ;  /* 0x00c00060ff0777ac */ /* 0x000ee40008000000 */
[----:B------:R-:W-:Y:S01]  /*17e0*/  FFMA R20, R23, R22, R20 ;  /* 0x0000001617147223 */ /* 0x000fe20000000014 */
[----:B------:R-:W5:Y:S01]  /*17f0*/  LDS.U8 R14, [R2+0xb5] ;  /* 0x0000b500020e7984 */ /* 0x000f620000000000 */
[----:B----4-:R-:W-:Y:S01]  /*1800*/  I2FP.F32.U32 R23, R11 ;  /* 0x0000000b00177245 */ /* 0x010fe20000201000 */
[----:B------:R-:W4:Y:S01]  /*1810*/  I2F.S8 R19, UR6 ;  /* 0x0000000600137d06 */ /* 0x000f220008001400 */
[----:B------:R-:W-:Y:S01]  /*1820*/  I2FP.F32.U32 R27, R12 ;  /* 0x0000000c001b7245 */ /* 0x000fe20000201000 */
[----:B------:R-:W-:Y:S01]  /*1830*/  FFMA R5, R5, R22, R24 ;  /* 0x0000001605057223 */ /* 0x000fe20000000018 */
[----:B------:R-:W5:Y:S01]  /*1840*/  LDCU.U8 UR6, c[0x3][0x8] ;  /* 0x00c00100ff0677ac */ /* 0x000f620008000000 */
[----:B------:R-:W5:Y:S01]  /*1850*/  LDS.U8 R22, [R2+0xb6] ;  /* 0x0000b60002167984 */ /* 0x000f620000000000 */
[C---:B-1----:R-:W-:Y:S01]  /*1860*/  FFMA R12, R8.reuse, R23, R7 ;  /* 0x00000017080c7223 */ /* 0x042fe20000000007 */
[----:B------:R-:W-:Y:S01]  /*1870*/  FFMA R24, R8, R27, R25 ;  /* 0x0000001b08187223 */ /* 0x000fe20000000019 */
[C---:B0-----:R-:W-:Y:S01]  /*1880*/  FFMA R16, R3.reuse, R23, R16 ;  /* 0x0000001703107223 */ /* 0x041fe20000000010 */
[----:B------:R-:W0:Y:S01]  /*1890*/  I2F.S8 R21, UR9 ;  /* 0x0000000900157d06 */ /* 0x000e220008001400 */
[----:B------:R-:W1:Y:S01]  /*18a0*/  LDS.U8 R7, [R2+0xb7] ;  /* 0x0000b70002077984 */ /* 0x000e620000000000 */
[----:B------:R-:W-:Y:S01]  /*18b0*/  I2FP.F32.U32 R25, R17 ;  /* 0x0000001100197245 */ /* 0x000fe20000201000 */
[----:B------:R-:W5:Y:S01]  /*18c0*/  LDCU.U8 UR9, c[0x3][0x21] ;  /* 0x00c00420ff0977ac */ /* 0x000f620008000000 */
[----:B------:R-:W-:Y:S01]  /*18d0*/  I2FP.F32.U32 R15, R15 ;  /* 0x0000000f000f7245 */ /* 0x000fe20000201000 */
[----:B------:R-:W1:Y:S01]  /*18e0*/  LDS.U8 R23, [R2+0xb8] ;  /* 0x0000b80002177984 */ /* 0x000e620000000000 */
[----:B------:R-:W-:-:S02]  /*18f0*/  FFMA R18, R3, R27, R18 ;  /* 0x0000001b03127223 */ /* 0x000fc40000000012 */
[----:B---3--:R-:W3:Y:S01]  /*1900*/  I2F.S8 R10, UR7 ;  /* 0x00000007000a7d06 */ /* 0x008ee20008001400 */
[----:B------:R-:W1:Y:S01]  /*1910*/  LDS.U8 R17, [R2+0xb9] ;  /* 0x0000b90002117984 */ /* 0x000e620000000000 */
[----:B------:R-:W-:Y:S01]  /*1920*/  FFMA R8, R8, R15, R5 ;  /* 0x0000000f08087223 */ /* 0x000fe20000000005 */
[----:B----4-:R-:W-:Y:S01]  /*1930*/  FFMA R5, R19, R25, R16 ;  /* 0x0000001913057223 */ /* 0x010fe20000000010 */
[----:B------:R-:W-:Y:S01]  /*1940*/  I2FP.F32.U32 R16, R13 ;  /* 0x0000000d00107245 */ /* 0x000fe20000201000 */
[----:B------:R-:W-:Y:S01]  /*1950*/  FFMA R20, R3, R15, R20 ;  /* 0x0000000f03147223 */ /* 0x000fe20000000014 */
[----:B------:R-:W4:Y:S01]  /*1960*/  LDCU.U8 UR7, c[0x3][0xd] ;  /* 0x00c001a0ff0777ac */ /* 0x000f220008000000 */
[----:B0-----:R-:W-:Y:S01]  /*1970*/  FFMA R12, R21, R25, R12 ;  /* 0x00000019150c7223 */ /* 0x001fe2000000000c */
[----:B--2---:R-:W-:Y:S01]  /*1980*/  I2FP.F32.U32 R25, R0 ;  /* 0x0000000000197245 */ /* 0x004fe20000201000 */
[-C--:B------:R-:W-:Y:S01]  /*1990*/  FFMA R15, R19, R16.reuse, R18 ;  /* 0x00000010130f7223 */ /* 0x080fe20000000012 */
[----:B------:R-:W0:Y:S01]  /*19a0*/  LDS.U8 R0, [R2+0xba] ;  /* 0x0000ba0002007984 */ /* 0x000e220000000000 */
[C---:B------:R-:W-:Y:S01]  /*19b0*/  FFMA R24, R21.reuse, R16, R24 ;  /* 0x0000001015187223 */ /* 0x040fe20000000018 */
[----:B------:R-:W2:Y:S01]  /*19c0*/  I2F.S8 R11, UR8 ;  /* 0x00000008000b7d06 */ /* 0x000ea20008001400 */
[-C--:B------:R-:W-:Y:S01]  /*19d0*/  FFMA R18, R21, R25.reuse, R8 ;  /* 0x0000001915127223 */ /* 0x080fe20000000008 */
[----:B------:R-:W0:Y:S01]  /*19e0*/  LDS.U8 R16, [R2+0xbb] ;  /* 0x0000bb0002107984 */ /* 0x000e220000000000 */
[----:B------:R-:W4:Y:S01]  /*19f0*/  LDCU.U8 UR8, c[0x3][0x26] ;  /* 0x00c004c0ff0877ac */ /* 0x000f220008000000 */
[----:B------:R-:W-:-:S02]  /*1a00*/  FFMA R19, R19, R25, R20 ;  /* 0x0000001913137223 */ /* 0x000fc40000000014 */
[----:B------:R-:W0:Y:S01]  /*1a10*/  LDS.U8 R8, [R2+0xbc] ;  /* 0x0000bc0002087984 */ /* 0x000e220000000000 */
[----:B-----5:R-:W-:Y:S01]  /*1a20*/  I2FP.F32.U32 R27, R6 ;  /* 0x00000006001b7245 */ /* 0x020fe20000201000 */
[----:B------:R-:W5:Y:S01]  /*1a30*/  I2F.S8 R3, UR6 ;  /* 0x0000000600037d06 */ /* 0x000f620008001400 */
[----:B------:R-:W0:Y:S01]  /*1a40*/  LDCU.U8 UR6, c[0x3][0x12] ;  /* 0x00c00240ff0677ac */ /* 0x000e220008000000 */
[----:B------:R-:W-:Y:S02]  /*1a50*/  I2FP.F32.U32 R21, R14 ;  /* 0x0000000e00157245 */ /* 0x000fe40000201000 */
[C---:B---3--:R-:W-:Y:S02]  /*1a60*/  FFMA R20, R10.reuse, R27, R5 ;  /* 0x0000001b0a147223 */ /* 0x048fe40000000005 */
[----:B------:R-:W3:Y:S01]  /*1a70*/  LDS.U8 R5, [R2+0xbd] ;  /* 0x0000bd0002057984 */ /* 0x000ee20000000000 */
[----:B--2---:R-:W-:Y:S01]  /*1a80*/  FFMA R24, R21, R11, R24 ;  /* 0x0000000b15187223 */ /* 0x004fe20000000018 */
[----:B------:R-:W2:Y:S01]  /*1a90*/  I2F.S8 R13, UR9 ;  /* 0x00000009000d7d06 */ /* 0x000ea20008001400 */
[----:B------:R-:W-:Y:S01]  /*1aa0*/  I2FP.F32.U32 R26, R22 ;  /* 0x00000016001a7245 */ /* 0x000fe20000201000 */
[C---:B------:R-:W-:Y:S01]  /*1ab0*/  FFMA R22, R10.reuse, R21, R15 ;  /* 0x000000150a167223 */ /* 0x040fe2000000000f */
[----:B------:R-:W-:Y:S01]  /*1ac0*/  FFMA R12, R27, R11, R12 ;  /* 0x0000000b1b0c7223 */ /* 0x000fe2000000000c */
[----:B------:R-:W3:Y:S01]  /*1ad0*/  LDS.U8 R15, [R2+0xbe] ;  /* 0x0000be00020f7984 */ /* 0x000ee20000000000 */
[----:B-1----:R-:W-:Y:S01]  /*1ae0*/  I2FP.F32.U32 R21, R7 ;  /* 0x0000000700157245 */ /* 0x002fe20000201000 */
[----:B------:R-:W-:Y:S01]  /*1af0*/  FFMA R10, R10, R26, R19 ;  /* 0x0000001a0a0a7223 */ /* 0x000fe20000000013 */
[----:B------:R-:W-:Y:S01]  /*1b00*/  FFMA R26, R26, R11, R18 ;  /* 0x0000000b1a1a7223 */ /* 0x000fe20000000012 */
[----:B------:R-:W1:Y:S01]  /*1b10*/  LDS.U8 R7, [R2+0xbf] ;  /* 0x0000bf0002077984 */ /* 0x000e620000000000 */
[----:B------:R-:W-:Y:S01]  /*1b20*/  I2FP.F32.U32 R27, R23 ;  /* 0x00000017001b7245 */ /* 0x000fe20000201000 */
[----:B----4-:R-:W4:Y:S01]  /*1b30*/  I2F.S8 R6, UR7 ;  /* 0x0000000700067d06 */ /* 0x010f220008001400 */
[C---:B-----5:R-:W-:Y:S01]  /*1b40*/  FFMA R19, R3.reuse, R21, R20 ;  /* 0x0000001503137223 */ /* 0x060fe20000000014 */
[----:B------:R-:W5:Y:S01]  /*1b50*/  LDS.U8 R18, [R2+0xc0] ;  /* 0x0000c00002127984 */ /* 0x000f620000000000 */
[----:B------:R-:W-:Y:S01]  /*1b60*/  I2FP.F32.U32 R29, R17 ;  /* 0x00000011001d7245 */ /* 0x000fe20000201000 */
[----:B------:R-:W-:Y:S01]  /*1b70*/  FFMA R23, R3, R27, R22 ;  /* 0x0000001b03177223 */ /* 0x000fe20000000016 */
[----:B--2---:R-:W-:Y:S01]  /*1b80*/  FFMA R21, R21, R13, R12 ;  /* 0x0000000d15157223 */ /* 0x004fe2000000000c */
[----:B------:R-:W2:Y:S01]  /*1b90*/  LDCU.U8 UR9, c[0x3][0x2b] ;  /* 0x00c00560ff0977ac */ /* 0x000ea20008000000 */
[----:B------:R-:W5:Y:S01]  /*1ba0*/  LDS.U8 R12, [R2+0xc1] ;  /* 0x0000c100020c7984 */ /* 0x000f620000000000 */
[----:B------:R-:W2:Y:S01]  /*1bb0*/  I2F.S8 R14, UR8 ;  /* 0x00000008000e7d06 */ /* 0x000ea20008001400 */
[----:B------:R-:W-:Y:S01]  /*1bc0*/  FFMA R25, R3, R29, R10 ;  /* 0x0000001d03197223 */ /* 0x000fe2000000000a */
[----:B------:R-:W3:Y:S01]  /*1bd0*/  LDCU.U8 UR7, c[0x3][0x17] ;  /* 0x00c002e0ff0777ac */ /* 0x000ee20008000000 */
[----:B------:R-:W5:Y:S01]  /*1be0*/  LDS.U8 R3, [R2+0xc2] ;  /* 0x0000c20002037984 */ /* 0x000f620000000000 */
[----:B0-----:R-:W-:Y:S01]  /*1bf0*/  I2FP.F32.U32 R0, R0 ;  /* 0x0000000000007245 */ /* 0x001fe20000201000 */
[-C--:B------:R-:W-:Y:S01]  /*1c00*/  FFMA R29, R29, R13.reuse, R26 ;  /* 0x0000000d1d1d7223 */ /* 0x080fe2000000001a */
[----:B------:R-:W0:Y:S01]  /*1c10*/  LDCU.U8 UR8, c[0x3][0x30] ;  /* 0x00c00600ff0877ac */ /* 0x000e220008000000 */
[----:B------:R-:W-:Y:S01]  /*1c20*/  FFMA R27, R27, R13, R24 ;  /* 0x0000000d1b1b7223 */ /* 0x000fe20000000018 */
[----:B------:R-:W-:Y:S01]  /*1c30*/  I2FP.F32.U32 R16, R16 ;  /* 0x0000001000107245 */ /* 0x000fe20000201000 */
[C---:B----4-:R-:W-:Y:S01]  /*1c40*/  FFMA R20, R6.reuse, R0, R19 ;  /* 0x0000000006147223 */ /* 0x050fe20000000013 */
[----:B------:R-:W4:Y:S01]  /*1c50*/  LDS.U8 R13, [R2+0xf0] ;  /* 0x0000f000020d7984 */ /* 0x000f220000000000 */
[----:B------:R-:W0:Y:S01]  /*1c60*/  I2F.S8 R11, UR6 ;  /* 0x00000006000b7d06 */ /* 0x000e220008001400 */
[----:B------:R-:W5:Y:S01]  /*1c70*/  LDCU.U8 UR6, c[0x3][0x4] ;  /* 0x00c00080ff0677ac */ /* 0x000f620008000000 */
[----:B------:R-:W-:Y:S01]  /*1c80*/  FFMA R26, R6, R16, R23 ;  /* 0x00000010061a7223 */ /* 0x000fe20000000017 */
[----:B--2---:R-:W-:Y:S01]  /*1c90*/  FFMA R22, R0, R14, R21 ;  /* 0x0000000e00167223 */ /* 0x004fe20000000015 */
[----:B------:R-:W-:Y:S01]  /*1ca0*/  I2FP.F32.U32 R0, R8 ;  /* 0x0000000800007245 */ /* 0x000fe20000201000 */
[----:B------:R-:W-:Y:S01]  /*1cb0*/  FFMA R24, R16, R14, R27 ;  /* 0x0000000e10187223 */ /* 0x000fe2000000001b */
[----:B------:R-:W2:Y:S02]  /*1cc0*/  LDS.U8 R8, [R2+0xf1] ;  /* 0x0000f10002087984 */ /* 0x000ea40000000000 */
[----:B------:R-:W5:Y:S01]  /*1cd0*/  I2F.S8 R17, UR9 ;  /* 0x0000000900117d06 */ /* 0x000f620008001400 */
[----:B------:R-:W4:Y:S01]  /*1ce0*/  LDCU.U8 UR9, c[0x3][0x1d] ;  /* 0x00c003a0ff0977ac */ /* 0x000f220008000000 */
[----:B------:R-:W-:Y:S01]  /*1cf0*/  FFMA R28, R6, R0, R25 ;  /* 0x00000000061c7223 */ /* 0x000fe20000000019 */
[----:B---3--:R-:W-:Y:S01]  /*1d00*/  I2FP.F32.U32 R5, R5 ;  /* 0x0000000500057245 */ /* 0x008fe20000201000 */
[----:B------:R-:W3:Y:S01]  /*1d10*/  LDS.U8 R6, [R2+0xf2] ;  /* 0x0000f20002067984 */ /* 0x000ee20000000000 */
[----:B------:R-:W-:Y:S01]  /*1d20*/  FFMA R14, R0, R14, R29 ;  /* 0x0000000e000e7223 */ /* 0x000fe2000000001d */
[----:B------:R-:W-:-:S02]  /*1d30*/  I2FP.F32.U32 R19, R15 ;  /* 0x0000000f00137245 */ /* 0x000fc40000201000 */
[----:B------:R-:W4:Y:S01]  /*1d40*/  I2F.S8 R10, UR7 ;  /* 0x00000007000a7d06 */ /* 0x000f220008001400 */
[----:B------:R-:W2:Y:S01]  /*1d50*/  LDCU.U8 UR7, c[0x3][0x9] ;  /* 0x00c00120ff0777ac */ /* 0x000ea20008000000 */
[C---:B0-----:R-:W-:Y:S01]  /*1d60*/  FFMA R15, R11.reuse, R5, R20 ;  /* 0x000000050b0f7223 */ /* 0x041fe20000000014 */
[----:B-1----:R-:W-:Y:S01]  /*1d70*/  I2FP.F32.U32 R7, R7 ;  /* 0x0000000700077245 */ /* 0x002fe20000201000 */
[----:B------:R-:W-:Y:S01]  /*1d80*/  FFMA R21, R11, R19, R26 ;  /* 0x000000130b157223 */ /* 0x000fe2000000001a */
[----:B-----5:R-:W-:-:S03]  /*1d90*/  I2FP.F32.U32 R18, R18 ;  /* 0x0000001200127245 */ /* 0x020fc60000201000 */
[----:B------:R-:W0:Y:S01]  /*1da0*/  I2F.S8 R16, UR8 ;  /* 0x0000000800107d06 */ /* 0x000e220008001400 */
[----:B------:R-:W-:Y:S01]  /*1db0*/  FFMA R27, R11, R7, R28 ;  /* 0x000000070b1b7223 */ /* 0x000fe2000000001c */
[-C--:B------:R-:W-:Y:S01]  /*1dc0*/  FFMA R25, R7, R17.reuse, R14 ;  /* 0x0000001107197223 */ /* 0x080fe2000000000e */
[-C--:B------:R-:W-:Y:S01]  /*1dd0*/  FFMA R23, R5, R17.reuse, R22 ;  /* 0x0000001105177223 */ /* 0x080fe20000000016 */
[----:B------:R-:W-:Y:S01]  /*1de0*/  FFMA R19, R19, R17, R24 ;  /* 0x0000001113137223 */ /* 0x000fe20000000018 */
[----:B------:R-:W-:Y:S01]  /*1df0*/  I2FP.F32.U32 R12, R12 ;  /* 0x0000000c000c7245 */ /* 0x000fe20000201000 */
[----:B------:R-:W1:Y:S01]  /*1e00*/  LDS.U8 R7, [R2+0xf3] ;  /* 0x0000f30002077984 */ /* 0x000e620000000000 */
[C---:B----4-:R-:W-:Y:S01]  /*1e10*/  FFMA R17, R10.reuse, R18, R15 ;  /* 0x000000120a117223 */ /* 0x050fe2000000000f */
[----:B------:R-:W-:Y:S01]  /*1e20*/  I2FP.F32.U32 R24, R3 ;  /* 0x0000000300187245 */ /* 0x000fe20000201000 */
[----:B------:R-:W4:Y:S01]  /*1e30*/  I2F.S8 R0, UR6 ;  /* 0x0000000600007d06 */ /* 0x000f220008001400 */
[----:B------:R-:W5:Y:S01]  /*1e40*/  LDS.U8 R11, [R2+0xf4] ;  /* 0x0000f400020b7984 */ /* 0x000f620000000000 */
[----:B------:R-:W-:Y:S01]  /*1e50*/  FFMA R21, R10, R12, R21 ;  /* 0x0000000c0a157223 */ /* 0x000fe20000000015 */
[----:B------:R-:W3:Y:S02]  /*1e60*/  LDCU.U8 UR8, c[0x3][0x22] ;  /* 0x00c00440ff0877ac */ /* 0x000ee40008000000 */
[----:B------:R-:W5:Y:S01]  /*1e70*/  LDS.U8 R15, [R2+0xf6] ;  /* 0x0000f600020f7984 */ /* 0x000f620000000000 */
[-C--:B0-----:R-:W-:Y:S01]  /*1e80*/  FFMA R20, R18, R16.reuse, R23 ;  /* 0x0000001012147223 */ /* 0x081fe20000000017 */
[----:B------:R-:W-:Y:S01]  /*1e90*/  FFMA R18, R12, R16, R19 ;  /* 0x000000100c127223 */ /* 0x000fe20000000013 */
[----:B------:R-:W-:Y:S01]  /*1ea0*/  FFMA R19, R10, R24, R27 ;  /* 0x000000180a137223 */ /* 0x000fe2000000001b */
[----:B------:R-:W0:Y:S01]  /*1eb0*/  I2F.S8 R5, UR9 ;  /* 0x0000000900057d06 */ /* 0x000e220008001400 */
[----:B------:R-:W5:Y:S01]  /*1ec0*/  LDS.U8 R10, [R2+0xf5] ;  /* 0x0000f500020a7984 */ /* 0x000f620000000000 */
[----:B------:R-:W1:Y:S01]  /*1ed0*/  LDCU.U8 UR6, c[0x3][0xe] ;  /* 0x00c001c0ff0677ac */ /* 0x000e620008000000 */
[----:B------:R-:W-:Y:S01]  /*1ee0*/  I2FP.F32.U32 R13, R13 ;  /* 0x0000000d000d7245 */ /* 0x000fe20000201000 */
[----:B------:R-:W-:Y:S01]  /*1ef0*/  FFMA R24, R24, R16, R25 ;  /* 0x0000001018187223 */ /* 0x000fe20000000019 */
[----:B--2---:R-:W-:Y:S01]  /*1f00*/  I2FP.F32.U32 R23, R8 ;  /* 0x0000000800177245 */ /* 0x004fe20000201000 */
[----:B------:R-:W2:Y:S01]  /*1f10*/  LDCU.U8 UR9, c[0x3][0x27] ;  /* 0x00c004e0ff0977ac */ /* 0x000ea20008000000 */
[----:B------:R-:W2:Y:S01]  /*1f20*/  LDS.U8 R8, [R2+0xf9] ;  /* 0x0000f90002087984 */ /* 0x000ea20000000000 */
[----:B------:R-:W5:Y:S01]  /*1f30*/  I2F.S8 R3, UR7 ;  /* 0x0000000700037d06 */ /* 0x000f620008001400 */
[C---:B----4-:R-:W-:Y:S01]  /*1f40*/  FFMA R14, R0.reuse, R13, R17 ;  /* 0x0000000d000e7223 */ /* 0x050fe20000000011 */
[----:B------:R-:W4:Y:S01]  /*1f50*/  LDCU.U8 UR7, c[0x3][0x13] ;  /* 0x00c00260ff0777ac */ /* 0x000f220008000000 */
[----:B---3--:R-:W-:Y:S01]  /*1f60*/  I2FP.F32.U32 R26, R6 ;  /* 0x00000006001a7245 */ /* 0x008fe20000201000 */
[----:B------:R-:W-:Y:S01]  /*1f70*/  FFMA R22, R0, R23, R21 ;  /* 0x0000001700167223 */ /* 0x000fe20000000015 */
[----:B------:R-:W3:Y:S01]  /*1f80*/  LDS.U8 R6, [R2+0xfc] ;  /* 0x0000fc0002067984 */ /* 0x000ee20000000000 */
[----:B0-----:R-:W-:-:S02]  /*1f90*/  FFMA R17, R5, R13, R20 ;  /* 0x0000000d05117223 */ /* 0x001fc40000000014 */
[----:B------:R-:W0:Y:S01]  /*1fa0*/  I2F.S8 R12, UR8 ;  /* 0x00000008000c7d06 */ /* 0x000e220008001400 */
[----:B------:R-:W3:Y:S01]  /*1fb0*/  LDS.U8 R13, [R2+0xf7] ;  /* 0x0000f700020d7984 */ /* 0x000ee20000000000 */
[C---:B------:R-:W-:Y:S01]  /*1fc0*/  FFMA R21, R5.reuse, R23, R18 ;  /* 0x0000001705157223 */ /* 0x040fe20000000012 */
[-C--:B------:R-:W-:Y:S01]  /*1fd0*/  FFMA R27, R5, R26.reuse, R24 ;  /* 0x0000001a051b7223 */ /* 0x080fe20000000018 */
[----:B------:R-:W2:Y:S01]  /*1fe0*/  LDCU.U8 UR8, c[0x3][0x2c] ;  /* 0x00c00580ff0877ac */ /* 0x000ea20008000000 */
[----:B------:R-:W3:Y:S01]  /*1ff0*/  LDS.U8 R20, [R2+0xf8] ;  /* 0x0000f80002147984 */ /* 0x000ee20000000000 */
[----:B------:R-:W-:Y:S02]  /*2000*/  FFMA R0, R0, R26, R19 ;  /* 0x0000001a00007223 */ /* 0x000fe40000000013 */
[----:B-1----:R-:W1:Y:S01]  /*2010*/  I2F.S8 R16, UR6 ;  /* 0x0000000600107d06 */ /* 0x002e620008001400 */
[----:B------:R-:W3:Y:S01]  /*2020*/  LDS.U8 R23, [R2+0xfa] ;  /* 0x0000fa0002177984 */ /* 0x000ee20000000000 */
[----:B------:R-:W3:Y:S01]  /*2030*/  LDCU.U8 UR6, c[0x3][0x18] ;  /* 0x00c00300ff0677ac */ /* 0x000ee20008000000 */
[----:B------:R-:W-:-:S02]  /*2040*/  I2FP.F32.U32 R26, R7 ;  /* 0x00000007001a7245 */ /* 0x000fc40000201000 */
[----:B------:R-:W3:Y:S03]  /*2050*/  LDS.U8 R18, [R2+0xfb] ;  /* 0x0000fb0002127984 */ /* 0x000ee60000000000 */
[----:B----4-:R-:W4:Y:S01]  /*2060*/  I2F.S8 R24, UR7 ;  /* 0x0000000700187d06 */ /* 0x010f220008001400 */
[----:B------:R-:W3:Y:S01]  /*2070*/  LDS.U8 R5, [R2+0xfe] ;  /* 0x0000fe0002057984 */ /* 0x000ee20000000000 */
[----:B------:R-:W3:Y:S01]  /*2080*/  LDCU.U8 UR7, c[0x3][0x31] ;  /* 0x00c00620ff0777ac */ /* 0x000ee20008000000 */
[----:B-----5:R-:W-:Y:S01]  /*2090*/  I2FP.F32.U32 R29, R11 ;  /* 0x0000000b001d7245 */ /* 0x020fe20000201000 */
[CC--:B------:R-:W-:Y:S01]  /*20a0*/  FFMA R11, R3.reuse, R26.reuse, R14 ;  /* 0x0000001a030b7223 */ /* 0x0c0fe2000000000e */
[----:B------:R-:W5:Y:S01]  /*20b0*/  LDS.U8 R25, [R2+0xfd] ;  /* 0x0000fd0002197984 */ /* 0x000f620000000000 */
[C---:B0-----:R-:W-:Y:S01]  /*20c0*/  FFMA R14, R12.reuse, R26, R17 ;  /* 0x0000001a0c0e7223 */ /* 0x041fe20000000011 */
[----:B------:R-:W-:Y:S01]  /*20d0*/  I2FP.F32.U32 R15, R15 ;  /* 0x0000000f000f7245 */ /* 0x000fe20000201000 */
[----:B--2---:R-:W0:Y:S01]  /*20e0*/  I2F.S8 R19, UR9 ;  /* 0x0000000900137d06 */ /* 0x004e220008001400 */
[----:B------:R-:W-:Y:S01]  /*20f0*/  I2FP.F32.U32 R26, R10 ;  /* 0x0000000a001a7245 */ /* 0x000fe20000201000 */
[-C--:B------:R-:W-:Y:S01]  /*2100*/  FFMA R17, R3, R29.reuse, R22 ;  /* 0x0000001d03117223 */ /* 0x080fe20000000016 */
[----:B------:R-:W-:Y:S01]  /*2110*/  FFMA R22, R12, R29, R21 ;  /* 0x0000001d0c167223 */ /* 0x000fe20000000015 */
[----:B-1----:R-:W-:-:S02]  /*2120*/  FFMA R11, R16, R15, R11 ;  /* 0x0000000f100b7223 */ /* 0x002fc4000000000b */
[----:B------:R-:W-:Y:S01]  /*2130*/  FFMA R21, R3, R26, R0 ;  /* 0x0000001a03157223 */ /* 0x000fe20000000000 */
[----:B------:R-:W-:Y:S01]  /*2140*/  I2FP.F32.U32 R8, R8 ;  /* 0x0000000800087245 */ /* 0x000fe20000201000 */
[----:B------:R-:W1:Y:S01]  /*2150*/  I2F.S8 R7, UR8 ;  /* 0x0000000800077d06 */ /* 0x000e620008001400 */
[----:B------:R-:W-:-:S03]  /*2160*/  FFMA R12, R12, R26, R27 ;  /* 0x0000001a0c0c7223 */ /* 0x000fc6000000001b */
[----:B----4-:R-:W-:Y:S01]  /*2170*/  FFMA R11, R24, R8, R11 ;  /* 0x00000008180b7223 */ /* 0x010fe2000000000b */
[----:B---3--:R-:W-:Y:S01]  /*2180*/  I2FP.F32.U32 R6, R6 ;  /* 0x0000000600067245 */ /* 0x008fe20000201000 */
[----:B0-----:R-:W-:Y:S02]  /*2190*/  FFMA R14, R19, R15, R14 ;  /* 0x0000000f130e7223 */ /* 0x001fe4000000000e */
[----:B------:R-:W0:Y:S01]  /*21a0*/  I2F.S8 R10, UR6 ;  /* 0x00000006000a7d06 */ /* 0x000e220008001400 */
[----:B------:R-:W-:Y:S02]  /*21b0*/  I2FP.F32.U32 R13, R13 ;  /* 0x0000000d000d7245 */ /* 0x000fe40000201000 */
[----:B------:R-:W-:-:S03]  /*21c0*/  I2FP.F32.U32 R20, R20 ;  /* 0x0000001400147245 */ /* 0x000fc60000201000 */
[----:B------:R-:W-:Y:S01]  /*21d0*/  FFMA R22, R19, R13, R22 ;  /* 0x0000000d13167223 */ /* 0x000fe20000000016 */
[----:B-1----:R-:W-:Y:S01]  /*21e0*/  FFMA R14, R7, R8, R14 ;  /* 0x00000008070e7223 */ /* 0x002fe2000000000e */
[----:B------:R-:W1:Y:S01]  /*21f0*/  I2F.S8 R3, UR7 ;  /* 0x0000000700037d06 */ /* 0x000e620008001400 */
[----:B------:R-:W-:Y:S01]  /*2200*/  I2FP.F32.U32 R23, R23 ;  /* 0x0000001700177245 */ /* 0x000fe20000201000 */
[-C--:B------:R-:W-:Y:S01]  /*2210*/  FFMA R12, R19, R20.reuse, R12 ;  /* 0x00000014130c7223 */ /* 0x080fe2000000000c */
[C---:B------:R-:W-:Y:S01]  /*2220*/  FFMA R17, R16.reuse, R13, R17 ;  /* 0x0000000d10117223 */ /* 0x040fe20000000011 */
[----:B------:R-:W-:Y:S01]  /*2230*/  FFMA R21, R16, R20, R21 ;  /* 0x0000001410157223 */ /* 0x000fe20000000015 */
[----:B------:R-:W-:Y:S01]  /*2240*/  I2FP.F32.U32 R18, R18 ;  /* 0x0000001200127245 */ /* 0x000fe20000201000 */
[CC--:B------:R-:W-:Y:S01]  /*2250*/  FFMA R22, R7.reuse, R23.reuse, R22 ;  /* 0x0000001707167223 */ /* 0x0c0fe20000000016 */
[----:B0-----:R-:W-:Y:S01]  /*2260*/  FFMA R0, R10, R6, R11 ;  /* 0x000000060a007223 */ /* 0x001fe2000000000b */
[----:B------:R-:W-:Y:S01]  /*2270*/  FFMA R17, R24, R23, R17 ;  /* 0x0000001718117223 */ /* 0x000fe20000000011 */
[----:B------:R-:W-:Y:S01]  /*2280*/  I2FP.F32.U32 R8, R5 ;  /* 0x0000000500087245 */ /* 0x000fe20000201000 */
[----:B------:R-:W-:Y:S01]  /*2290*/  FFMA R12, R7, R18, R12 ;  /* 0x00000012070c7223 */ /* 0x000fe2000000000c */
[----:B------:R-:W-:Y:S01]  /*22a0*/  FFMA R0, R0, R0, RZ ;  /* 0x0000000000007223 */ /* 0x000fe200000000ff */
[----:B------:R-:W-:Y:S01]  /*22b0*/  FFMA R21, R24, R18, R21 ;  /* 0x0000001218157223 */ /* 0x000fe20000000015 */
[----:B-----5:R-:W-:Y:S01]  /*22c0*/  I2FP.F32.U32 R25, R25 ;  /* 0x0000001900197245 */ /* 0x020fe20000201000 */
[----:B-1----:R-:W-:-:S02]  /*22d0*/  FFMA R11, R3, R6, R14 ;  /* 0x00000006030b7223 */ /* 0x002fc4000000000e */
[CC--:B------:R-:W-:Y:S01]  /*22e0*/  FFMA R2, R10.reuse, R8.reuse, R21 ;  /* 0x000000080a027223 */ /* 0x0c0fe20000000015 */
[----:B------:R-:W-:Y:S01]  /*22f0*/  FFMA R12, R3, R8, R12 ;  /* 0x00000008030c7223 */ /* 0x000fe2000000000c */
[----:B------:R-:W-:Y:S01]  /*2300*/  FFMA R5, R11, R11, R0 ;  /* 0x0000000b0b057223 */ /* 0x000fe20000000000 */
[----:B------:R-:W-:-:S03]  /*2310*/  FFMA R0, R10, R25, R17 ;  /* 0x000000190a007223 */ /* 0x000fc60000000011 */
[----:B------:R0:W1:Y:S01]  /*2320*/  MUFU.RSQ R6, R5 ;  /* 0x0000000500067308 */ /* 0x0000620000001400 */
[----:B------:R-:W-:Y:S01]  /*2330*/  IADD3 R7, PT, PT, R5, -0xd000000, RZ ;  /* 0xf300000005077810 */ /* 0x000fe20007ffe0ff */
[----:B------:R-:W-:-:S03]  /*2340*/  FFMA R0, R0, R0, RZ ;  /* 0x0000000000007223 */ /* 0x000fc600000000ff */
[----:B------:R-:W-:Y:S01]  /*2350*/  ISETP.GT.U32.AND P0, PT, R7, 0x727fffff, PT ;  /* 0x727fffff0700780c */ /* 0x000fe20003f04070 */
[----:B------:R-:W-:Y:S01]  /*2360*/  FFMA R7, R3, R25, R22 ;  /* 0x0000001903077223 */ /* 0x000fe20000000016 */
[----:B------:R-:W-:-:S03]  /*2370*/  FFMA R3, R2, R2, RZ ;  /* 0x0000000202037223 */ /* 0x000fc600000000ff */
[----:B------:R-:W-:Y:S01]  /*2380*/  FFMA R8, R7, R7, R0 ;  /* 0x0000000707087223 */ /* 0x000fe20000000000 */
[----:B------:R-:W-:-:S07]  /*2390*/  FFMA R3, R12, R12, R3 ;  /* 0x0000000c0c037223 */ /* 0x000fce0000000003 */
[----:B01----:R-:W-:Y:S05]  /*23a0*/  @!P0 BRA `(.L_x_17) ;  /* 0x0000000000148947 */ /* 0x003fea0003800000 */
[----:B------:R-:W-:Y:S02]  /*23b0*/  MOV R0, R5 ;  /* 0x0000000500007202 */ /* 0x000fe40000000f00 */
[----:B------:R-:W-:-:S07]  /*23c0*/  MOV R13, 0x23e0 ;  /* 0x000023e0000d7802 */ /* 0x000fce0000000f00 */
[----:B------:R-:W-:Y:S05]  /*23d0*/  CALL.REL.NOINC `($__internal_0_$__cuda_sm20_sqrt_rn_f32_slowpath) ;  /* 0x0000000000ec7944 */ /* 0x000fea0003c00000 */
[----:B------:R-:W-:Y:S01]  /*23e0*/  MOV R2, R0 ;  /* 0x0000000000027202 */ /* 0x000fe20000000f00 */
[----:B------:R-:W-:Y:S06]  /*23f0*/  BRA `(.L_x_18) ;  /* 0x0000000000107947 */ /* 0x000fec0003800000 */
.L_x_17:
[----:B------:R-:W-:Y:S01]  /*2400*/  FMUL.FTZ R2, R5, R6 ;  /* 0x0000000605027220 */ /* 0x000fe20000410000 */
[----:B------:R-:W-:-:S03]  /*2410*/  FMUL.FTZ R6, R6, 0.5 ;  /* 0x3f00000006067820 */ /* 0x000fc60000410000 */
[----:B------:R-:W-:-:S04]  /*2420*/  FFMA R5, -R2, R2, R5 ;  /* 0x0000000202057223 */ /* 0x000fc80000000105 */
[----:B------:R-:W-:-:S07]  /*2430*/  FFMA R2, R5, R6, R2 ;  /* 0x0000000605027223 */ /* 0x000fce0000000002 */
.L_x_18:
[----:B------:R-:W-:Y:S05]  /*2440*/  BSYNC.RECONVERGENT B0 ;  /* 0x0000000000007941 */ /* 0x000fea0003800200 */
.L_x_16:
[----:B------:R-:W-:Y:S01]  /*2450*/  IADD3 R0, PT, PT, R8, -0xd000000, RZ ;  /* 0xf300000008007810 */ /* 0x000fe20007ffe0ff */
[----:B------:R0:W1:Y:S01]  /*2460*/  MUFU.RSQ R5, R8 ;  /* 0x0000000800057308 */ /* 0x0000620000001400 */
[----:B------:R-:W-:Y:S01]  /*2470*/  BSSY.RECONVERGENT B0, `(.L_x_19) ;  /* 0x000000d000007945 */ /* 0x000fe20003800200 */
[----:B------:R-:W-:Y:S01]  /*2480*/  FMUL R2, R2, 0.125 ;  /* 0x3e00000002027820 */ /* 0x000fe20000400000 */
[----:B------:R-:W-:-:S13]  /*2490*/  ISETP.GT.U32.AND P0, PT, R0, 0x727fffff, PT ;  /* 0x727fffff0000780c */ /* 0x000fda0003f04070 */
[----:B0-----:R-:W-:Y:S05]  /*24a0*/  @!P0 BRA `(.L_x_20) ;  /* 0x0000000000148947 */ /* 0x001fea0003800000 */
[----:B------:R-:W-:Y:S02]  /*24b0*/  MOV R0, R8 ;  /* 0x0000000800007202 */ /* 0x000fe40000000f00 */
[----:B------:R-:W-:-:S07]  /*24c0*/  MOV R13, 0x24e0 ;  /* 0x000024e0000d7802 */ /* 0x000fce0000000f00 */
[----:B-1----:R-:W-:Y:S05]  /*24d0*/  CALL.REL.NOINC `($__internal_0_$__cuda_sm20_sqrt_rn_f32_slowpath) ;  /* 0x0000000000ac7944 */ /* 0x002fea0003c00000 */
[----:B------:R-:W-:Y:S01]  /*24e0*/  MOV R5, R0 ;  /* 0x0000000000057202 */ /* 0x000fe20000000f00 */
[----:B------:R-:W-:Y:S06]  /*24f0*/  BRA `(.L_x_21) ;  /* 0x0000000000107947 */ /* 0x000fec0003800000 */
.L_x_20:
[----:B-1----:R-:W-:Y:S01]  /*2500*/  FMUL.FTZ R7, R8, R5 ;  /* 0x0000000508077220 */ /* 0x002fe20000410000 */
[----:B------:R-:W-:-:S03]  /*2510*/  FMUL.FTZ R5, R5, 0.5 ;  /* 0x3f00000005057820 */ /* 0x000fc60000410000 */
[----:B------:R-:W-:-:S04]  /*2520*/  FFMA R8, -R7, R7, R8 ;  /* 0x0000000707087223 */ /* 0x000fc80000000108 */
[----:B------:R-:W-:-:S07]  /*2530*/  FFMA R5, R8, R5, R7 ;  /* 0x0000000508057223 */ /* 0x000fce0000000007 */
.L_x_21:
[----:B------:R-:W-:Y:S05]  /*2540*/  BSYNC.RECONVERGENT B0 ;  /* 0x0000000000007941 */ /* 0x000fea0003800200 */
.L_x_19:
[----:B------:R-:W-:Y:S01]  /*2550*/  IADD3 R6, PT, PT, R3, -0xd000000, RZ ;  /* 0xf300000003067810 */ /* 0x000fe20007ffe0ff */
[----:B------:R0:W1:Y:S01]  /*2560*/  MUFU.RSQ R0, R3 ;  /* 0x0000000300007308 */ /* 0x0000620000001400 */
[----:B------:R-:W-:Y:S01]  /*2570*/  BSSY.RECONVERGENT B0, `(.L_x_22) ;  /* 0x000000c000007945 */ /* 0x000fe20003800200 */
[----:B------:R-:W-:Y:S01]  /*2580*/  FMUL R5, R5, 0.125 ;  /* 0x3e00000005057820 */ /* 0x000fe20000400000 */
[----:B------:R-:W-:-:S13]  /*2590*/  ISETP.GT.U32.AND P0, PT, R6, 0x727fffff, PT ;  /* 0x727fffff0600780c */ /* 0x000fda0003f04070 */
[----:B0-----:R-:W-:Y:S05]  /*25a0*/  @!P0 BRA `(.L_x_23) ;  /* 0x0000000000108947 */ /* 0x001fea0003800000 */
[----:B-1----:R-:W-:Y:S02]  /*25b0*/  MOV R0, R3 ;  /* 0x0000000300007202 */ /* 0x002fe40000000f00 */
[----:B------:R-:W-:-:S07]  /*25c0*/  MOV R13, 0x25e0 ;  /* 0x000025e0000d7802 */ /* 0x000fce0000000f00 */
[----:B------:R-:W-:Y:S05]  /*25d0*/  CALL.REL.NOINC `($__internal_0_$__cuda_sm20_sqrt_rn_f32_slowpath) ;  /* 0x00000000006c7944 */ /* 0x000fea0003c00000 */
[----:B------:R-:W-:Y:S05]  /*25e0*/  BRA `(.L_x_24) ;  /* 0x0000000000107947 */ /* 0x000fea0003800000 */
.L_x_23:
[----:B-1----:R-:W-:Y:S01]  /*25f0*/  FMUL.FTZ R6, R3, R0 ;  /* 0x0000000003067220 */ /* 0x002fe20000410000 */
[----:B------:R-:W-:-:S03]  /*2600*/  FMUL.FTZ R0, R0, 0.5 ;  /* 0x3f00000000007820 */ /* 0x000fc60000410000 */
[----:B------:R-:W-:-:S04]  /*2610*/  FFMA R3, -R6, R6, R3 ;  /* 0x0000000606037223 */ /* 0x000fc80000000103 */
[----:B------:R-:W-:-:S07]  /*2620*/  FFMA R0, R3, R0, R6 ;  /* 0x0000000003007223 */ /* 0x000fce0000000006 */
.L_x_24:
[----:B------:R-:W-:Y:S05]  /*2630*/  BSYNC.RECONVERGENT B0 ;  /* 0x0000000000007941 */ /* 0x000fea0003800200 */
.L_x_22:
[----:B------:R-:W0:Y:S01]  /*2640*/  LDCU UR8, c[0x0][0x394] ;  /* 0x00007280ff0877ac */ /* 0x000e220008000800 */
[----:B------:R-:W-:Y:S01]  /*2650*/  FMUL R0, R0, 0.125 ;  /* 0x3e00000000007820 */ /* 0x000fe20000400000 */
[----:B------:R-:W1:Y:S01]  /*2660*/  F2I.U32.TRUNC.NTZ R8, R5 ;  /* 0x0000000500087305 */ /* 0x000e62000020f000 */
[----:B------:R-:W-:Y:S01]  /*2670*/  FSETP.GT.AND P1, PT, R5, 255, PT ;  /* 0x437f00000500780b */ /* 0x000fe20003f24000 */
[----:B------:R-:W2:Y:S01]  /*2680*/  LDCU UR9, c[0x0][0x398] ;  /* 0x00007300ff0977ac */ /* 0x000ea20008000800 */
[----:B------:R-:W-:Y:S02]  /*2690*/  FSETP.GT.AND P0, PT, R2, 255, PT ;  /* 0x437f00000200780b */ /* 0x000fe40003f04000 */
[----:B------:R-:W-:Y:S01]  /*26a0*/  FSETP.GT.AND P2, PT, R0, 255, PT ;  /* 0x437f00000000780b */ /* 0x000fe20003f44000 */
[----:B------:R-:W3:Y:S02]  /*26b0*/  LDCU.64 UR6, c[0x0][0x388] ;  /* 0x00007100ff0677ac */ /* 0x000ee40008000a00 */
[----:B------:R-:W4:Y:S01]  /*26c0*/  F2I.U32.TRUNC.NTZ R10, R0 ;  /* 0x00000000000a7305 */ /* 0x000f22000020f000 */
[----:B-1----:R-:W-:-:S07]  /*26d0*/  SEL R5, R8, 0xffff, !P1 ;  /* 0x0000ffff08057807 */ /* 0x002fce0004800000 */
[----:B------:R-:W1:Y:S01]  /*26e0*/  F2I.U32.TRUNC.NTZ R3, R2 ;  /* 0x0000000200037305 */ /* 0x000e62000020f000 */
[----:B0-----:R-:W-:-:S04]  /*26f0*/  IMAD R4, R4, UR8, R9 ;  /* 0x0000000804047c24 */ /* 0x001fc8000f8e0209 */
[----:B--2---:R-:W-:Y:S01]  /*2700*/  IMAD R4, R4, UR9, RZ ;  /* 0x0000000904047c24 */ /* 0x004fe2000f8e02ff */
[----:B----4-:R-:W-:-:S04]  /*2710*/  SEL R9, R10, 0xffff, !P2 ;  /* 0x0000ffff0a097807 */ /* 0x010fc80005000000 */
[----:B---3--:R-:W-:-:S04]  /*2720*/  IADD3 R6, P3, PT, R4, UR6, RZ ;  /* 0x0000000604067c10 */ /* 0x008fc8000ff7e0ff */
[----:B------:R-:W-:Y:S02]  /*2730*/  LEA.HI.X.SX32 R7, R4, UR7, 0x1, P3 ;  /* 0x0000000704077c11 */ /* 0x000fe400098f0eff */
[----:B-1----:R-:W-:-:S03]  /*2740*/  SEL R3, R3, 0xffff, !P0 ;  /* 0x0000ffff03037807 */ /* 0x002fc60004000000 */
[----:B------:R-:W-:Y:S04]  /*2750*/  STG.E.U8 desc[UR4][R6.64+0x2], R9 ;  /* 0x0000020906007986 */ /* 0x000fe8000c101104 */
[----:B------:R-:W-:Y:S04]  /*2760*/  STG.E.U8 desc[UR4][R6.64+0x1], R5 ;  /* 0x0000010506007986 */ /* 0x000fe8000c101104 */
[----:B------:R-:W-:Y:S01]  /*2770*/  STG.E.U8 desc[UR4][R6.64], R3 ;  /* 0x0000000306007986 */ /* 0x000fe2000c101104 */
[----:B------:R-:W-:Y:S05]  /*2780*/  EXIT ;  /* 0x000000000000794d */ /* 0x000fea0003800000 */
        .weak           $__internal_0_$__cuda_sm20_sqrt_rn_f32_slowpath
        .type           $__internal_0_$__cuda_sm20_sqrt_rn_f32_slowpath,@function
        .size           $__internal_0_$__cuda_sm20_sqrt_rn_f32_slowpath,(.L_x_27 - $__internal_0_$__cuda_sm20_sqrt_rn_f32_slowpath)
$__internal_0_$__cuda_sm20_sqrt_rn_f32_slowpath:
[----:B------:R-:W-:-:S13]  /*2790*/  LOP3.LUT P0, RZ, R0, 0x7fffffff, RZ, 0xc0, !PT ;  /* 0x7fffffff00ff7812 */ /* 0x000fda000780c0ff */
[----:B------:R-:W-:Y:S01]  /*27a0*/  @!P0 MOV R6, R0 ;  /* 0x0000000000068202 */ /* 0x000fe20000000f00 */
[----:B------:R-:W-:Y:S06]  /*27b0*/  @!P0 BRA `(.L_x_25) ;  /* 0x0000000000408947 */ /* 0x000fec0003800000 */
[----:B------:R-:W-:-:S13]  /*27c0*/  FSETP.GEU.FTZ.AND P0, PT, R0, RZ, PT ;  /* 0x000000ff0000720b */ /* 0x000fda0003f1e000 */
[----:B------:R-:W-:Y:S01]  /*27d0*/  @!P0 MOV R6, 0x7fffffff ;  /* 0x7fffffff00068802 */ /* 0x000fe20000000f00 */
[----:B------:R-:W-:Y:S06]  /*27e0*/  @!P0 BRA `(.L_x_25) ;  /* 0x0000000000348947 */ /* 0x000fec0003800000 */
[----:B------:R-:W-:-:S13]  /*27f0*/  FSETP.GTU.FTZ.AND P0, PT, |R0|, +INF , PT ;  /* 0x7f8000000000780b */ /* 0x000fda0003f1c200 */
[----:B------:R-:W-:Y:S01]  /*2800*/  @P0 FADD.FTZ R6, R0, 1 ;  /* 0x3f80000000060421 */ /* 0x000fe20000010000 */
[----:B------:R-:W-:Y:S06]  /*2810*/  @P0 BRA `(.L_x_25) ;  /* 0x0000000000280947 */ /* 0x000fec0003800000 */
[----:B------:R-:W-:-:S13]  /*2820*/  FSETP.NEU.FTZ.AND P0, PT, |R0|, +INF , PT ;  /* 0x7f8000000000780b */ /* 0x000fda0003f1d200 */
[----:B------:R-:W-:-:S04]  /*2830*/  @P0 FFMA R7, R0, 1.84467440737095516160e+19, RZ ;  /* 0x5f80000000070823 */ /* 0x000fc800000000ff */
[----:B------:R-:W0:Y:S02]  /*2840*/  @P0 MUFU.RSQ R6, R7 ;  /* 0x0000000700060308 */ /* 0x000e240000001400 */
[----:B0-----:R-:W-:Y:S01]  /*2850*/  @P0 FMUL.FTZ R10, R7, R6 ;  /* 0x00000006070a0220 */ /* 0x001fe20000410000 */
[----:B------:R-:W-:Y:S01]  /*2860*/  @P0 FMUL.FTZ R12, R6, 0.5 ;  /* 0x3f000000060c0820 */ /* 0x000fe20000410000 */
[----:B------:R-:W-:Y:S02]  /*2870*/  @!P0 MOV R6, R0 ;  /* 0x0000000000068202 */ /* 0x000fe40000000f00 */
[----:B------:R-:W-:-:S04]  /*2880*/  @P0 FADD.FTZ R11, -R10, -RZ ;  /* 0x800000ff0a0b0221 */ /* 0x000fc80000010100 */
[----:B------:R-:W-:-:S04]  /*2890*/  @P0 FFMA R11, R10, R11, R7 ;  /* 0x0000000b0a0b0223 */ /* 0x000fc80000000007 */
[----:B------:R-:W-:-:S04]  /*28a0*/  @P0 FFMA R11, R11, R12, R10 ;  /* 0x0000000c0b0b0223 */ /* 0x000fc8000000000a */
[----:B------:R-:W-:-:S07]  /*28b0*/  @P0 FMUL.FTZ R6, R11, 2.3283064365386962891e-10 ;  /* 0x2f8000000b060820 */ /* 0x000fce0000410000 */
.L_x_25:
[----:B------:R-:W-:Y:S01]  /*28c0*/  HFMA2 R7, -RZ, RZ, 0, 0 ;  /* 0x00000000ff077431 */ /* 0x000fe200000001ff */
[----:B------:R-:W-:Y:S02]  /*28d0*/  MOV R0, R6 ;  /* 0x0000000600007202 */ /* 0x000fe40000000f00 */
[----:B------:R-:W-:-:S04]  /*28e0*/  MOV R6, R13 ;  /* 0x0000000d00067202 */ /* 0x000fc80000000f00 */
[----:B------:R-:W-:Y:S05]  /*28f0*/  RET.REL.NODEC R6 `(_Z5sobelPhS_jjj) ;  /* 0xffffffd406c07950 */ /* 0x000fea0003c3ffff */
.L_x_26:
[----:B------:R-:W-:-:S00]  /*2900*/  BRA `(.L_x_26) ;  /* 0xfffffffc00fc7947 */ /* 0x000fc0000383ffff */
[----:B------:R-:W-:-:S00]  /*2910*/  NOP ;  /* 0x0000000000007918 */ /* 0x000fc00000000000 */
        /* <DEDUP_REMOVED lines=14> */
.L_x_27:


//--------------------- .nv.shared._Z5sobelPhS_jjj --------------------------
	.section	.nv.shared._Z5sobelPhS_jjj,"aw",@nobits
	.sectionflags	@""
.nv.shared._Z5sobelPhS_jjj:
	.zero		2224


//--------------------- .nv.shared.reserved.0     --------------------------
	.section	.nv.shared.reserved.0,"aw",@nobits
	.weak		__nv_reservedSMEM_offset_0_alias
	.size		__nv_reservedSMEM_offset_0_alias, 0, 64
	.other		__nv_reservedSMEM_offset_0_alias,@"STO_CUDA_RESERVED_SHARED STV_DEFAULT"
__nv_reservedSMEM_offset_0_alias:
	.zero		0
	.zero		64


//--------------------- .nv.constant0._Z5sobelPhS_jjj --------------------------
	.section	.nv.constant0._Z5sobelPhS_jjj,"a",@progbits
	.sectionflags	@""
	.align	4
.nv.constant0._Z5sobelPhS_jjj:
	.zero		924


//--------------------- SYMBOLS --------------------------

	.type		.nv.reservedSmem.offset0,@object
	.size		.nv.reservedSmem.offset0,0x4
	.type		.nv.reservedSmem.cap,@object
	.size		.nv.reservedSmem.cap,0x4
